// auto-generated by cutlass_sweep.gemm — config: {"arch": "sm_90", "cluster_m": 1, "cluster_n": 1, "dtype": "bf16", "dtype_b": "bf16", "layout": "nt", "stages": 0, "tile_k": 64, "tile_m": 384, "tile_n": 192}
#include "cutlass/cutlass.h"
#include "cutlass/gemm/collective/collective_builder.hpp"
#include "cutlass/gemm/device/gemm_universal_adapter.h"
#include "cutlass/gemm/kernel/gemm_universal.hpp"
#include "cutlass/epilogue/collective/collective_builder.hpp"

using ElemA = cutlass::bfloat16_t;
using ElemB = cutlass::bfloat16_t;
using ElemCD = cutlass::bfloat16_t;
using Acc  = float;
using TileShape    = cute::Shape<cute::_384, cute::_192, cute::_64>;
using ClusterShape = cute::Shape<cute::_1, cute::_1, cute::_1>;

using CollectiveEpilogue = typename cutlass::epilogue::collective::CollectiveBuilder<
    cutlass::arch::Sm90, cutlass::arch::OpClassTensorOp,
    TileShape, ClusterShape,
    cutlass::epilogue::collective::EpilogueTileAuto,
    Acc, Acc,
    ElemCD, cutlass::layout::RowMajor, 128 / cutlass::sizeof_bits<ElemCD>::value,
    ElemCD, cutlass::layout::RowMajor, 128 / cutlass::sizeof_bits<ElemCD>::value,
    cutlass::epilogue::collective::EpilogueScheduleAuto
  >::CollectiveOp;

using CollectiveMainloop = typename cutlass::gemm::collective::CollectiveBuilder<
    cutlass::arch::Sm90, cutlass::arch::OpClassTensorOp,
    ElemA, cutlass::layout::RowMajor, 128 / cutlass::sizeof_bits<ElemA>::value,
    ElemB, cutlass::layout::ColumnMajor, 128 / cutlass::sizeof_bits<ElemB>::value,
    Acc,
    TileShape, ClusterShape,
    cutlass::gemm::collective::StageCountAutoCarveout<static_cast<int>(sizeof(typename CollectiveEpilogue::SharedStorage))>,
    cutlass::gemm::collective::KernelScheduleAuto
  >::CollectiveOp;

using GemmKernel = cutlass::gemm::kernel::GemmUniversal<
    cute::Shape<int,int,int,int>,
    CollectiveMainloop,
    CollectiveEpilogue
>;
using Gemm = cutlass::gemm::device::GemmUniversalAdapter<GemmKernel>;

// Force the device kernel symbol into the cubin without needing a host main.
auto* _anchor = &cutlass::device_kernel<GemmKernel>;


// ===== COMPILED SASS (sm_90a) =====

	.target	sm_90a

	.elftype	@"ET_EXEC"


//--------------------- .note.nv.tkinfo           --------------------------
	.section	.note.nv.tkinfo,"",@"SHT_NOTE"
	.sectionflags	@"SHF_NOTE_NV_TKINFO"
	.tkinfo
        /*0018*/ 	.word	0x00000002
        /*0030*/ 	.string	""
        /*0030*/ 	.string	"ptxas"
        /*0030*/ 	.string	"Cuda compilation tools, release 13.0, V13.0.88"
        /*0030*/ 	.string	"Build cuda_13.0.r13.0/compiler.36424714_0"
        /*0030*/ 	.string	"-arch sm_90a -m 64 "



//--------------------- .note.nv.cuinfo           --------------------------
	.section	.note.nv.cuinfo,"",@"SHT_NOTE"
	.sectionflags	@"SHF_NOTE_NV_CUINFO"
        /*0018*/ 	.short	0x0002
        /*001a*/ 	.short	0x005a
        /*001c*/ 	.short	0x0082
	.zero		2


//--------------------- .nv.info                  --------------------------
	.section	.nv.info,"",@"SHT_CUDA_INFO"
	.align	4


	//----- nvinfo : EIATTR_REGCOUNT
	.align		4
        /*0000*/ 	.byte	0x04, 0x2f
        /*0002*/ 	.short	(.L_15 - .L_14)
	.align		4
.L_14:
        /*0004*/ 	.word	index@(_ZN7cutlass13device_kernelINS_4gemm6kernel13GemmUniversalIN4cute5tupleIJiiiiEEENS1_10collective13CollectiveMmaINS1_34MainloopSm90TmaGmmaWarpSpecializedILi3ENS5_IJNS4_1CILi1EEESB_SB_EEENS1_35KernelTmaWarpSpecializedCooperativeEEENS5_IJNSA_ILi384EEENSA_ILi192EEENSA_ILi64EEEEEENS_10bfloat16_tENS5_IJlSB_lEEESJ_SK_NS4_8TiledMMAINS4_8MMA_AtomIJNS4_4SM904GMMA28MMA_64x192x16_F32BF16BF16_SSILNSO_5MajorE0ELSQ_0ELNSO_7ScaleInE1ELSR_1EEEEEENS4_6LayoutINS5_IJNSA_ILi2EEESB_SB_EEENS5_IJSB_NSA_ILi0EEESX_EEEEENS5_IJNS4_10UnderscoreES10_S10_EEEEENS4_13SM90_TMA_LOADENS4_14ComposedLayoutINS4_7SwizzleILi3ELi4ELi3EEENS4_18smem_ptr_flag_bitsILi16EEENSU_INS5_IJNSA_ILi8EEESH_EEENS5_IJSH_SB_EEEEEEEvNS4_8identityES13_S1D_vS1E_EENS_8epilogue10collective6detail29Sm90TmaWarpSpecializedAdapterINS1H_15DefaultEpilogueISJ_SK_SK_NS1G_6thread17LinearCombinationISJ_Li1EffLNS1L_9ScaleType4KindE0ELNS_15FloatRoundStyleE2ESJ_EENS1_15EpilogueDefaultEEEEEvvEEEEvNT_6ParamsE)
        /*0008*/ 	.word	0x000000a8


	//----- nvinfo : EIATTR_FRAME_SIZE
	.align		4
.L_15:
        /*000c*/ 	.byte	0x04, 0x11
        /*000e*/ 	.short	(.L_17 - .L_16)
	.align		4
.L_16:
        /*0010*/ 	.word	index@(_ZN7cutlass13device_kernelINS_4gemm6kernel13GemmUniversalIN4cute5tupleIJiiiiEEENS1_10collective13CollectiveMmaINS1_34MainloopSm90TmaGmmaWarpSpecializedILi3ENS5_IJNS4_1CILi1EEESB_SB_EEENS1_35KernelTmaWarpSpecializedCooperativeEEENS5_IJNSA_ILi384EEENSA_ILi192EEENSA_ILi64EEEEEENS_10bfloat16_tENS5_IJlSB_lEEESJ_SK_NS4_8TiledMMAINS4_8MMA_AtomIJNS4_4SM904GMMA28MMA_64x192x16_F32BF16BF16_SSILNSO_5MajorE0ELSQ_0ELNSO_7ScaleInE1ELSR_1EEEEEENS4_6LayoutINS5_IJNSA_ILi2EEESB_SB_EEENS5_IJSB_NSA_ILi0EEESX_EEEEENS5_IJNS4_10UnderscoreES10_S10_EEEEENS4_13SM90_TMA_LOADENS4_14ComposedLayoutINS4_7SwizzleILi3ELi4ELi3EEENS4_18smem_ptr_flag_bitsILi16EEENSU_INS5_IJNSA_ILi8EEESH_EEENS5_IJSH_SB_EEEEEEEvNS4_8identityES13_S1D_vS1E_EENS_8epilogue10collective6detail29Sm90TmaWarpSpecializedAdapterINS1H_15DefaultEpilogueISJ_SK_SK_NS1G_6thread17LinearCombinationISJ_Li1EffLNS1L_9ScaleType4KindE0ELNS_15FloatRoundStyleE2ESJ_EENS1_15EpilogueDefaultEEEEEvvEEEEvNT_6ParamsE)
        /*0014*/ 	.word	0x000006f8


	//----- nvinfo : EIATTR_MIN_STACK_SIZE
	.align		4
.L_17:
        /*0018*/ 	.byte	0x04, 0x12
        /*001a*/ 	.short	(.L_19 - .L_18)
	.align		4
.L_18:
        /*001c*/ 	.word	index@(_ZN7cutlass13device_kernelINS_4gemm6kernel13GemmUniversalIN4cute5tupleIJiiiiEEENS1_10collective13CollectiveMmaINS1_34MainloopSm90TmaGmmaWarpSpecializedILi3ENS5_IJNS4_1CILi1EEESB_SB_EEENS1_35KernelTmaWarpSpecializedCooperativeEEENS5_IJNSA_ILi384EEENSA_ILi192EEENSA_ILi64EEEEEENS_10bfloat16_tENS5_IJlSB_lEEESJ_SK_NS4_8TiledMMAINS4_8MMA_AtomIJNS4_4SM904GMMA28MMA_64x192x16_F32BF16BF16_SSILNSO_5MajorE0ELSQ_0ELNSO_7ScaleInE1ELSR_1EEEEEENS4_6LayoutINS5_IJNSA_ILi2EEESB_SB_EEENS5_IJSB_NSA_ILi0EEESX_EEEEENS5_IJNS4_10UnderscoreES10_S10_EEEEENS4_13SM90_TMA_LOADENS4_14ComposedLayoutINS4_7SwizzleILi3ELi4ELi3EEENS4_18smem_ptr_flag_bitsILi16EEENSU_INS5_IJNSA_ILi8EEESH_EEENS5_IJSH_SB_EEEEEEEvNS4_8identityES13_S1D_vS1E_EENS_8epilogue10collective6detail29Sm90TmaWarpSpecializedAdapterINS1H_15DefaultEpilogueISJ_SK_SK_NS1G_6thread17LinearCombinationISJ_Li1EffLNS1L_9ScaleType4KindE0ELNS_15FloatRoundStyleE2ESJ_EENS1_15EpilogueDefaultEEEEEvvEEEEvNT_6ParamsE)
        /*0020*/ 	.word	0x000006f8
.L_19:


//--------------------- .nv.compat                --------------------------
	.section	.nv.compat,"",@"SHT_CUDA_COMPAT_INFO"
	.align	4
        /*0000*/ 	.byte	0x02, 0x09, 0x01, 0x00, 0x02, 0x02, 0x04, 0x00, 0x02, 0x05, 0x05, 0x00, 0x03, 0x07, 0x01, 0x01
        /*0010*/ 	.byte	0x02, 0x03, 0x01, 0x00, 0x02, 0x06, 0x01, 0x00, 0x04, 0x0b, 0x08, 0x00, 0x00, 0x00, 0x00, 0x00
        /*0020*/ 	.byte	0x00, 0x00, 0x00, 0x00


//--------------------- .nv.info._ZN7cutlass13device_kernelINS_4gemm6kernel13GemmUniversalIN4cute5tupleIJiiiiEEENS1_10collective13CollectiveMmaINS1_34MainloopSm90TmaGmmaWarpSpecializedILi3ENS5_IJNS4_1CILi1EEESB_SB_EEENS1_35KernelTmaWarpSpecializedCooperativeEEENS5_IJNSA_ILi384EEENSA_ILi192EEENSA_ILi64EEEEEENS_10bfloat16_tENS5_IJlSB_lEEESJ_SK_NS4_8TiledMMAINS4_8MMA_AtomIJNS4_4SM904GMMA28MMA_64x192x16_F32BF16BF16_SSILNSO_5MajorE0ELSQ_0ELNSO_7ScaleInE1ELSR_1EEEEEENS4_6LayoutINS5_IJNSA_ILi2EEESB_SB_EEENS5_IJSB_NSA_ILi0EEESX_EEEEENS5_IJNS4_10UnderscoreES10_S10_EEEEENS4_13SM90_TMA_LOADENS4_14ComposedLayoutINS4_7SwizzleILi3ELi4ELi3EEENS4_18smem_ptr_flag_bitsILi16EEENSU_INS5_IJNSA_ILi8EEESH_EEENS5_IJSH_SB_EEEEEEEvNS4_8identityES13_S1D_vS1E_EENS_8epilogue10collective6detail29Sm90TmaWarpSpecializedAdapterINS1H_15DefaultEpilogueISJ_SK_SK_NS1G_6thread17LinearCombinationISJ_Li1EffLNS1L_9ScaleType4KindE0ELNS_15FloatRoundStyleE2ESJ_EENS1_15EpilogueDefaultEEEEEvvEEEEvNT_6ParamsE --------------------------
	.section	.nv.info._ZN7cutlass13device_kernelINS_4gemm6kernel13GemmUniversalIN4cute5tupleIJiiiiEEENS1_10collective13CollectiveMmaINS1_34MainloopSm90TmaGmmaWarpSpecializedILi3ENS5_IJNS4_1CILi1EEESB_SB_EEENS1_35KernelTmaWarpSpecializedCooperativeEEENS5_IJNSA_ILi384EEENSA_ILi192EEENSA_ILi64EEEEEENS_10bfloat16_tENS5_IJlSB_lEEESJ_SK_NS4_8TiledMMAINS4_8MMA_AtomIJNS4_4SM904GMMA28MMA_64x192x16_F32BF16BF16_SSILNSO_5MajorE0ELSQ_0ELNSO_7ScaleInE1ELSR_1EEEEEENS4_6LayoutINS5_IJNSA_ILi2EEESB_SB_EEENS5_IJSB_NSA_ILi0EEESX_EEEEENS5_IJNS4_10UnderscoreES10_S10_EEEEENS4_13SM90_TMA_LOADENS4_14ComposedLayoutINS4_7SwizzleILi3ELi4ELi3EEENS4_18smem_ptr_flag_bitsILi16EEENSU_INS5_IJNSA_ILi8EEESH_EEENS5_IJSH_SB_EEEEEEEvNS4_8identityES13_S1D_vS1E_EENS_8epilogue10collective6detail29Sm90TmaWarpSpecializedAdapterINS1H_15DefaultEpilogueISJ_SK_SK_NS1G_6thread17LinearCombinationISJ_Li1EffLNS1L_9ScaleType4KindE0ELNS_15FloatRoundStyleE2ESJ_EENS1_15EpilogueDefaultEEEEEvvEEEEvNT_6ParamsE,"",@"SHT_CUDA_INFO"
	.sectionflags	@""
	.align	4


	//----- nvinfo : EIATTR_CUDA_API_VERSION
	.align		4
        /*0000*/ 	.byte	0x04, 0x37
        /*0002*/ 	.short	(.L_21 - .L_20)
.L_20:
        /*0004*/ 	.word	0x00000082


	//----- nvinfo : EIATTR_KPARAM_INFO
	.align		4
.L_21:
        /*0008*/ 	.byte	0x04, 0x17
        /*000a*/ 	.short	(.L_23 - .L_22)
.L_22:
        /*000c*/ 	.word	0x00000000
        /*0010*/ 	.short	0x0000
        /*0012*/ 	.short	0x0070
        /*0014*/ 	.byte	0x00, 0xf0, 0x01, 0x10


	//----- nvinfo : EIATTR_SPARSE_MMA_MASK
	.align		4
.L_23:
        /*0018*/ 	.byte	0x03, 0x50
        /*001a*/ 	.short	0x0000


	//----- nvinfo : EIATTR_MAXREG_COUNT
	.align		4
        /*001c*/ 	.byte	0x03, 0x1b
        /*001e*/ 	.short	0x00a8


	//----- nvinfo : EIATTR_NUM_BARRIERS
	.align		4
        /*0020*/ 	.byte	0x02, 0x4c
        /*0022*/ 	.byte	0x01
	.zero		1


	//----- nvinfo : EIATTR_EXTERNS
	.align		4
        /*0024*/ 	.byte	0x04, 0x0f
        /*0026*/ 	.short	(.L_25 - .L_24)


	//   ....[0]....
	.align		4
.L_24:
        /*0028*/ 	.word	index@(__assertfail)


	//----- nvinfo : EIATTR_ANNOTATIONS
	.align		4
.L_25:
        /*002c*/ 	.byte	0x04, 0x55
        /*002e*/ 	.short	(.L_27 - .L_26)


	//   ....[0]....
.L_26:
        /*0030*/ 	.word	0x00000001
        /*0034*/ 	.byte	0x80, 0x06, 0x00, 0x00, 0x01, 0x00, 0x00, 0x00, 0xa0, 0x06, 0x00, 0x00, 0x01, 0x00, 0x00, 0x00
        /* <DEDUP_REMOVED lines=729> */
        /*2dd4*/ 	.byte	0x10, 0xbd, 0x01, 0x00, 0x01, 0x00, 0x00, 0x00, 0x30, 0xbd, 0x01, 0x00


	//----- nvinfo : EIATTR_MERCURY_ISA_VERSION
	.align		4
.L_27:
        /*2de0*/ 	.byte	0x03, 0x5f
        /*2de2*/ 	.short	0x0101


	//----- nvinfo : EIATTR_INT_WARP_WIDE_INSTR_OFFSETS
	.align		4
        /*2de4*/ 	.byte	0x04, 0x31
        /*2de6*/ 	.short	(.L_29 - .L_28)


	//   ....[0]....
.L_28:
        /*2de8*/ 	.word	0x000004e0


	//   ....[1]....
        /*2dec*/ 	.word	0x000004f0


	//   ....[2]....
        /*2df0*/ 	.word	0x00000580


	//----- nvinfo : EIATTR_COOP_GROUP_MASK_REGIDS
	.align		4
.L_29:
        /*2df4*/ 	.byte	0x04, 0x29
        /*2df6*/ 	.short	(.L_31 - .L_30)


	//   ....[0]....
.L_30:
        /*2df8*/ 	.word	0xffffffff


	//   ....[1]....
        /*2dfc*/ 	.word	0xffffffff


	//   ....[2]....
        /*2e00*/ 	.word	0xffffffff


	//   ....[3]....
        /*2e04*/ 	.word	0xffffffff


	//   ....[4]....
        /*2e08*/ 	.word	0xffffffff


	//----- nvinfo : EIATTR_COOP_GROUP_INSTR_OFFSETS
	.align		4
.L_31:
        /*2e0c*/ 	.byte	0x04, 0x28
        /*2e0e*/ 	.short	(.L_33 - .L_32)


	//   ....[0]....
.L_32:
        /*2e10*/ 	.word	0x00000070


	//   ....[1]....
        /*2e14*/ 	.word	0x00000080


	//   ....[2]....
        /*2e18*/ 	.word	0x000001a0


	//   ....[3]....
        /*2e1c*/ 	.word	0x00000390


	//   ....[4]....
        /*2e20*/ 	.word	0x00001150


	//----- nvinfo : EIATTR_REG_RECONFIG
	.align		4
.L_33:
        /*2e24*/ 	.byte	0x01, 0x54
	.zero		2


	//----- nvinfo : EIATTR_SYSCALL_OFFSETS
	.align		4
        /*2e28*/ 	.byte	0x04, 0x46
        /*2e2a*/ 	.short	(.L_35 - .L_34)


	//   ....[0]....
.L_34:
        /*2e2c*/ 	.word	0x00001300


	//----- nvinfo : EIATTR_MBARRIER_INSTR_OFFSETS
	.align		4
.L_35:
        /*2e30*/ 	.byte	0x04, 0x39
        /*2e32*/ 	.short	(.L_37 - .L_36)


	//   ....[0]....
.L_36:
        /*2e34*/ 	.word	0x00000320
        /*2e38*/ 	.word	0x000000ff
        /*2e3c*/ 	.word	0x00000000
        /*2e40*/ 	.short	0x0100
        /*2e42*/ 	.byte	0x08
	.zero		1


	//   ....[1]....
        /*2e44*/ 	.word	0x00000330
        /*2e48*/ 	.word	0x000000ff
        /*2e4c*/ 	.word	0x00000018
        /*2e50*/ 	.short	0x0100
        /*2e52*/ 	.byte	0x08
	.zero		1


	//   ....[2]....
        /*2e54*/ 	.word	0x00000340
        /*2e58*/ 	.word	0x000000ff
        /*2e5c*/ 	.word	0x00000008
        /*2e60*/ 	.short	0x0100
        /*2e62*/ 	.byte	0x08
	.zero		1


	//   ....[3]....
        /*2e64*/ 	.word	0x00000350
        /*2e68*/ 	.word	0x000000ff
        /*2e6c*/ 	.word	0x00000020
        /*2e70*/ 	.short	0x0100
        /*2e72*/ 	.byte	0x08
	.zero		1


	//   ....[4]....
        /*2e74*/ 	.word	0x00000360
        /*2e78*/ 	.word	0x000000ff
        /*2e7c*/ 	.word	0x00000010
        /*2e80*/ 	.short	0x0100
        /*2e82*/ 	.byte	0x08
	.zero		1


	//   ....[5]....
        /*2e84*/ 	.word	0x00000370
        /*2e88*/ 	.word	0x000000ff
        /*2e8c*/ 	.word	0x00000028
        /*2e90*/ 	.short	0x0100
        /*2e92*/ 	.byte	0x08
	.zero		1


	//   ....[6]....
        /*2e94*/ 	.word	0x00000600
        /*2e98*/ 	.word	0x000000ff
        /*2e9c*/ 	.word	0x00000040
        /*2ea0*/ 	.short	0x0100
        /*2ea2*/ 	.byte	0x10
	.zero		1


	//   ....[7]....
        /*2ea4*/ 	.word	0x00000690
        /*2ea8*/ 	.word	0x000000ff
        /*2eac*/ 	.word	0x00000048
        /*2eb0*/ 	.short	0x0100
        /*2eb2*/ 	.byte	0x10
	.zero		1


	//   ....[8]....
        /*2eb4*/ 	.word	0x000013a0
        /*2eb8*/ 	.word	0x00000003
        /*2ebc*/ 	.word	0x00000000
        /*2ec0*/ 	.short	0x010a
        /*2ec2*/ 	.byte	0x3f
	.zero		1


	//   ....[9]....
        /*2ec4*/ 	.word	0x000013e0
        /*2ec8*/ 	.word	0x00000003
        /*2ecc*/ 	.word	0x00000000
        /*2ed0*/ 	.short	0x010a
        /*2ed2*/ 	.byte	0x3f
	.zero		1


	//   ....[10]....
        /*2ed4*/ 	.word	0x00004950
        /*2ed8*/ 	.word	0x000000ff
        /*2edc*/ 	.word	0x00000000
        /*2ee0*/ 	.short	0x010a
        /*2ee2*/ 	.byte	0x08
	.zero		1


	//   ....[11]....
        /*2ee4*/ 	.word	0x00004990
        /*2ee8*/ 	.word	0x000000ff
        /*2eec*/ 	.word	0x00000000
        /*2ef0*/ 	.short	0x010a
        /*2ef2*/ 	.byte	0x08
	.zero		1


	//   ....[12]....
        /*2ef4*/ 	.word	0x00008530
        /*2ef8*/ 	.word	0x000000ff
        /*2efc*/ 	.word	0x00000000
        /*2f00*/ 	.short	0x0101
        /*2f02*/ 	.byte	0x07
	.zero		1


	//   ....[13]....
        /*2f04*/ 	.word	0x00008740
        /*2f08*/ 	.word	0x000000ff
        /*2f0c*/ 	.word	0x00000000
        /*2f10*/ 	.short	0x0101
        /*2f12*/ 	.byte	0x06
	.zero		1


	//   ....[14]....
        /*2f14*/ 	.word	0x0001b8d0
        /*2f18*/ 	.word	0x0000000e
        /*2f1c*/ 	.word	0x00000018
        /*2f20*/ 	.short	0x010a
        /*2f22*/ 	.byte	0x3f
	.zero		1


	//   ....[15]....
        /*2f24*/ 	.word	0x0001bc30
        /*2f28*/ 	.word	0x00000002
        /*2f2c*/ 	.word	0x00000048
        /*2f30*/ 	.short	0x0101
        /*2f32*/ 	.byte	0x3f
	.zero		1


	//   ....[16]....
        /*2f34*/ 	.word	0x0001c430
        /*2f38*/ 	.word	0x00000004
        /*2f3c*/ 	.word	0x00000000
        /*2f40*/ 	.short	0x010a
        /*2f42*/ 	.byte	0x3f
	.zero		1


	//   ....[17]....
        /*2f44*/ 	.word	0x0001c4c0
        /*2f48*/ 	.word	0x00000003
        /*2f4c*/ 	.word	0x00000000
        /*2f50*/ 	.short	0x010a
        /*2f52*/ 	.byte	0x3f
	.zero		1


	//   ....[18]....
        /*2f54*/ 	.word	0x0001c550
        /*2f58*/ 	.word	0x00000003
        /*2f5c*/ 	.word	0x00000000
        /*2f60*/ 	.short	0x010a
        /*2f62*/ 	.byte	0x3f
	.zero		1


	//   ....[19]....
        /*2f64*/ 	.word	0x0001c5b0
        /*2f68*/ 	.word	0x00000003
        /*2f6c*/ 	.word	0x00000000
        /*2f70*/ 	.short	0x010a
        /*2f72*/ 	.byte	0x3f
	.zero		1


	//   ....[20]....
        /*2f74*/ 	.word	0x0001c610
        /*2f78*/ 	.word	0x00000005
        /*2f7c*/ 	.word	0x00000000
        /*2f80*/ 	.short	0x010a
        /*2f82*/ 	.byte	0x3f
	.zero		1


	//   ....[21]....
        /*2f84*/ 	.word	0x0001c6e0
        /*2f88*/ 	.word	0x0000000e
        /*2f8c*/ 	.word	0x00000018
        /*2f90*/ 	.short	0x010a
        /*2f92*/ 	.byte	0x3f
	.zero		1


	//   ....[22]....
        /*2f94*/ 	.word	0x0001c7b0
        /*2f98*/ 	.word	0x00000004
        /*2f9c*/ 	.word	0x00000000
        /*2fa0*/ 	.short	0x010a
        /*2fa2*/ 	.byte	0x3f
	.zero		1


	//   ....[23]....
        /*2fa4*/ 	.word	0x0001c800
        /*2fa8*/ 	.word	0x00000003
        /*2fac*/ 	.word	0x00000000
        /*2fb0*/ 	.short	0x010a
        /*2fb2*/ 	.byte	0x3f
	.zero		1


	//----- nvinfo : EIATTR_NUM_MBARRIERS
	.align		4
.L_37:
        /*2fb4*/ 	.byte	0x03, 0x38
        /*2fb6*/ 	.short	0x0008


	//----- nvinfo : EIATTR_EXIT_INSTR_OFFSETS
	.align		4
        /*2fb8*/ 	.byte	0x04, 0x1c
        /*2fba*/ 	.short	(.L_39 - .L_38)


	//   ....[0]....
.L_38:
        /*2fbc*/ 	.word	0x00000700


	//   ....[1]....
        /*2fc0*/ 	.word	0x00001070


	//   ....[2]....
        /*2fc4*/ 	.word	0x0001ae50


	//   ....[3]....
        /*2fc8*/ 	.word	0x0001b560


	//   ....[4]....
        /*2fcc*/ 	.word	0x0001c5a0


	//----- nvinfo : EIATTR_MAX_THREADS
	.align		4
.L_39:
        /*2fd0*/ 	.byte	0x04, 0x05
        /*2fd2*/ 	.short	(.L_41 - .L_40)
.L_40:
        /*2fd4*/ 	.word	0x00000180
        /*2fd8*/ 	.word	0x00000001
        /*2fdc*/ 	.word	0x00000001


	//----- nvinfo : EIATTR_CRS_STACK_SIZE
	.align		4
.L_41:
        /*2fe0*/ 	.byte	0x04, 0x1e
        /*2fe2*/ 	.short	(.L_43 - .L_42)
.L_42:
        /*2fe4*/ 	.word	0x00000000


	//----- nvinfo : EIATTR_CBANK_PARAM_SIZE
	.align		4
.L_43:
        /*2fe8*/ 	.byte	0x03, 0x19
        /*2fea*/ 	.short	0x0470


	//----- nvinfo : EIATTR_PARAM_CBANK
	.align		4
        /*2fec*/ 	.byte	0x04, 0x0a
        /*2fee*/ 	.short	(.L_45 - .L_44)
	.align		4
.L_44:
        /*2ff0*/ 	.word	index@(.nv.constant0._ZN7cutlass13device_kernelINS_4gemm6kernel13GemmUniversalIN4cute5tupleIJiiiiEEENS1_10collective13CollectiveMmaINS1_34MainloopSm90TmaGmmaWarpSpecializedILi3ENS5_IJNS4_1CILi1EEESB_SB_EEENS1_35KernelTmaWarpSpecializedCooperativeEEENS5_IJNSA_ILi384EEENSA_ILi192EEENSA_ILi64EEEEEENS_10bfloat16_tENS5_IJlSB_lEEESJ_SK_NS4_8TiledMMAINS4_8MMA_AtomIJNS4_4SM904GMMA28MMA_64x192x16_F32BF16BF16_SSILNSO_5MajorE0ELSQ_0ELNSO_7ScaleInE1ELSR_1EEEEEENS4_6LayoutINS5_IJNSA_ILi2EEESB_SB_EEENS5_IJSB_NSA_ILi0EEESX_EEEEENS5_IJNS4_10UnderscoreES10_S10_EEEEENS4_13SM90_TMA_LOADENS4_14ComposedLayoutINS4_7SwizzleILi3ELi4ELi3EEENS4_18smem_ptr_flag_bitsILi16EEENSU_INS5_IJNSA_ILi8EEESH_EEENS5_IJSH_SB_EEEEEEEvNS4_8identityES13_S1D_vS1E_EENS_8epilogue10collective6detail29Sm90TmaWarpSpecializedAdapterINS1H_15DefaultEpilogueISJ_SK_SK_NS1G_6thread17LinearCombinationISJ_Li1EffLNS1L_9ScaleType4KindE0ELNS_15FloatRoundStyleE2ESJ_EENS1_15EpilogueDefaultEEEEEvvEEEEvNT_6ParamsE)
        /*2ff4*/ 	.short	0x0210
        /*2ff6*/ 	.short	0x0470


	//----- nvinfo : EIATTR_SW_WAR
	.align		4
.L_45:
        /*2ff8*/ 	.byte	0x04, 0x36
        /*2ffa*/ 	.short	(.L_47 - .L_46)
.L_46:
        /*2ffc*/ 	.word	0x00000008
.L_47:


//--------------------- .nv.callgraph             --------------------------
	.section	.nv.callgraph,"",@"SHT_CUDA_CALLGRAPH"
	.align	4
	.sectionentsize	8
	.align		4
        /*0000*/ 	.word	0x00000000
	.align		4
        /*0004*/ 	.word	0xffffffff
	.align		4
        /*0008*/ 	.word	index@(_ZN7cutlass13device_kernelINS_4gemm6kernel13GemmUniversalIN4cute5tupleIJiiiiEEENS1_10collective13CollectiveMmaINS1_34MainloopSm90TmaGmmaWarpSpecializedILi3ENS5_IJNS4_1CILi1EEESB_SB_EEENS1_35KernelTmaWarpSpecializedCooperativeEEENS5_IJNSA_ILi384EEENSA_ILi192EEENSA_ILi64EEEEEENS_10bfloat16_tENS5_IJlSB_lEEESJ_SK_NS4_8TiledMMAINS4_8MMA_AtomIJNS4_4SM904GMMA28MMA_64x192x16_F32BF16BF16_SSILNSO_5MajorE0ELSQ_0ELNSO_7ScaleInE1ELSR_1EEEEEENS4_6LayoutINS5_IJNSA_ILi2EEESB_SB_EEENS5_IJSB_NSA_ILi0EEESX_EEEEENS5_IJNS4_10UnderscoreES10_S10_EEEEENS4_13SM90_TMA_LOADENS4_14ComposedLayoutINS4_7SwizzleILi3ELi4ELi3EEENS4_18smem_ptr_flag_bitsILi16EEENSU_INS5_IJNSA_ILi8EEESH_EEENS5_IJSH_SB_EEEEEEEvNS4_8identityES13_S1D_vS1E_EENS_8epilogue10collective6detail29Sm90TmaWarpSpecializedAdapterINS1H_15DefaultEpilogueISJ_SK_SK_NS1G_6thread17LinearCombinationISJ_Li1EffLNS1L_9ScaleType4KindE0ELNS_15FloatRoundStyleE2ESJ_EENS1_15EpilogueDefaultEEEEEvvEEEEvNT_6ParamsE)
	.align		4
        /*000c*/ 	.word	index@(__assertfail)
	.align		4
        /*0010*/ 	.word	0x00000000
	.align		4
        /*0014*/ 	.word	0xfffffffe
	.align		4
        /*0018*/ 	.word	0x00000000
	.align		4
        /*001c*/ 	.word	0xfffffffd
	.align		4
        /*0020*/ 	.word	0x00000000
	.align		4
        /*0024*/ 	.word	0xfffffffc


//--------------------- .nv.constant4             --------------------------
	.section	.nv.constant4,"a",@progbits
	.align	8
	.align		8
.nv.constant4:
        /*0000*/ 	.dword	__assertfail
	.align		8
        /*0008*/ 	.dword	__unnamed_1
	.align		8
        /*0010*/ 	.dword	_ZN39_INTERNAL_11685c40_4_k_cu_03acd945_31244cuda3std3__45__cpo5beginE
	.align		8
        /*0018*/ 	.dword	_ZN39_INTERNAL_11685c40_4_k_cu_03acd945_31244cuda3std3__45__cpo3endE
	.align		8
        /*0020*/ 	.dword	_ZN39_INTERNAL_11685c40_4_k_cu_03acd945_31244cuda3std3__45__cpo6cbeginE
	.align		8
        /*0028*/ 	.dword	_ZN39_INTERNAL_11685c40_4_k_cu_03acd945_31244cuda3std3__45__cpo4cendE
	.align		8
        /*0030*/ 	.dword	_ZN39_INTERNAL_11685c40_4_k_cu_03acd945_31244cuda3std3__441_GLOBAL__N__11685c40_4_k_cu_03acd945_31246ignoreE
	.align		8
        /*0038*/ 	.dword	_ZN39_INTERNAL_11685c40_4_k_cu_03acd945_31244cuda3std3__419piecewise_constructE
	.align		8
        /*0040*/ 	.dword	_ZN39_INTERNAL_11685c40_4_k_cu_03acd945_31244cuda3std3__48in_placeE
	.align		8
        /*0048*/ 	.dword	_ZN39_INTERNAL_11685c40_4_k_cu_03acd945_31244cuda3std6ranges3__45__cpo4swapE
	.align		8
        /*0050*/ 	.dword	_ZN39_INTERNAL_11685c40_4_k_cu_03acd945_31244cuda3std6ranges3__45__cpo9iter_moveE
	.align		8
        /*0058*/ 	.dword	_ZN39_INTERNAL_11685c40_4_k_cu_03acd945_31244cute7productE
	.align		8
        /*0060*/ 	.dword	_ZN39_INTERNAL_11685c40_4_k_cu_03acd945_31244cute1_E
	.align		8
        /*0068*/ 	.dword	$str$22
	.align		8
        /*0070*/ 	.dword	$str$23


//--------------------- .text._ZN7cutlass13device_kernelINS_4gemm6kernel13GemmUniversalIN4cute5tupleIJiiiiEEENS1_10collective13CollectiveMmaINS1_34MainloopSm90TmaGmmaWarpSpecializedILi3ENS5_IJNS4_1CILi1EEESB_SB_EEENS1_35KernelTmaWarpSpecializedCooperativeEEENS5_IJNSA_ILi384EEENSA_ILi192EEENSA_ILi64EEEEEENS_10bfloat16_tENS5_IJlSB_lEEESJ_SK_NS4_8TiledMMAINS4_8MMA_AtomIJNS4_4SM904GMMA28MMA_64x192x16_F32BF16BF16_SSILNSO_5MajorE0ELSQ_0ELNSO_7ScaleInE1ELSR_1EEEEEENS4_6LayoutINS5_IJNSA_ILi2EEESB_SB_EEENS5_IJSB_NSA_ILi0EEESX_EEEEENS5_IJNS4_10UnderscoreES10_S10_EEEEENS4_13SM90_TMA_LOADENS4_14ComposedLayoutINS4_7SwizzleILi3ELi4ELi3EEENS4_18smem_ptr_flag_bitsILi16EEENSU_INS5_IJNSA_ILi8EEESH_EEENS5_IJSH_SB_EEEEEEEvNS4_8identityES13_S1D_vS1E_EENS_8epilogue10collective6detail29Sm90TmaWarpSpecializedAdapterINS1H_15DefaultEpilogueISJ_SK_SK_NS1G_6thread17LinearCombinationISJ_Li1EffLNS1L_9ScaleType4KindE0ELNS_15FloatRoundStyleE2ESJ_EENS1_15EpilogueDefaultEEEEEvvEEEEvNT_6ParamsE --------------------------
	.section	.text._ZN7cutlass13device_kernelINS_4gemm6kernel13GemmUniversalIN4cute5tupleIJiiiiEEENS1_10collective13CollectiveMmaINS1_34MainloopSm90TmaGmmaWarpSpecializedILi3ENS5_IJNS4_1CILi1EEESB_SB_EEENS1_35KernelTmaWarpSpecializedCooperativeEEENS5_IJNSA_ILi384EEENSA_ILi192EEENSA_ILi64EEEEEENS_10bfloat16_tENS5_IJlSB_lEEESJ_SK_NS4_8TiledMMAINS4_8MMA_AtomIJNS4_4SM904GMMA28MMA_64x192x16_F32BF16BF16_SSILNSO_5MajorE0ELSQ_0ELNSO_7ScaleInE1ELSR_1EEEEEENS4_6LayoutINS5_IJNSA_ILi2EEESB_SB_EEENS5_IJSB_NSA_ILi0EEESX_EEEEENS5_IJNS4_10UnderscoreES10_S10_EEEEENS4_13SM90_TMA_LOADENS4_14ComposedLayoutINS4_7SwizzleILi3ELi4ELi3EEENS4_18smem_ptr_flag_bitsILi16EEENSU_INS5_IJNSA_ILi8EEESH_EEENS5_IJSH_SB_EEEEEEEvNS4_8identityES13_S1D_vS1E_EENS_8epilogue10collective6detail29Sm90TmaWarpSpecializedAdapterINS1H_15DefaultEpilogueISJ_SK_SK_NS1G_6thread17LinearCombinationISJ_Li1EffLNS1L_9ScaleType4KindE0ELNS_15FloatRoundStyleE2ESJ_EENS1_15EpilogueDefaultEEEEEvvEEEEvNT_6ParamsE,"ax",@progbits
	.align	128
.text._ZN7cutlass13device_kernelINS_4gemm6kernel13GemmUniversalIN4cute5tupleIJiiiiEEENS1_10collective13CollectiveMmaINS1_34MainloopSm90TmaGmmaWarpSpecializedILi3ENS5_IJNS4_1CILi1EEESB_SB_EEENS1_35KernelTmaWarpSpecializedCooperativeEEENS5_IJNSA_ILi384EEENSA_ILi192EEENSA_ILi64EEEEEENS_10bfloat16_tENS5_IJlSB_lEEESJ_SK_NS4_8TiledMMAINS4_8MMA_AtomIJNS4_4SM904GMMA28MMA_64x192x16_F32BF16BF16_SSILNSO_5MajorE0ELSQ_0ELNSO_7ScaleInE1ELSR_1EEEEEENS4_6LayoutINS5_IJNSA_ILi2EEESB_SB_EEENS5_IJSB_NSA_ILi0EEESX_EEEEENS5_IJNS4_10UnderscoreES10_S10_EEEEENS4_13SM90_TMA_LOADENS4_14ComposedLayoutINS4_7SwizzleILi3ELi4ELi3EEENS4_18smem_ptr_flag_bitsILi16EEENSU_INS5_IJNSA_ILi8EEESH_EEENS5_IJSH_SB_EEEEEEEvNS4_8identityES13_S1D_vS1E_EENS_8epilogue10collective6detail29Sm90TmaWarpSpecializedAdapterINS1H_15DefaultEpilogueISJ_SK_SK_NS1G_6thread17LinearCombinationISJ_Li1EffLNS1L_9ScaleType4KindE0ELNS_15FloatRoundStyleE2ESJ_EENS1_15EpilogueDefaultEEEEEvvEEEEvNT_6ParamsE:
        .type           _ZN7cutlass13device_kernelINS_4gemm6kernel13GemmUniversalIN4cute5tupleIJiiiiEEENS1_10collective13CollectiveMmaINS1_34MainloopSm90TmaGmmaWarpSpecializedILi3ENS5_IJNS4_1CILi1EEESB_SB_EEENS1_35KernelTmaWarpSpecializedCooperativeEEENS5_IJNSA_ILi384EEENSA_ILi192EEENSA_ILi64EEEEEENS_10bfloat16_tENS5_IJlSB_lEEESJ_SK_NS4_8TiledMMAINS4_8MMA_AtomIJNS4_4SM904GMMA28MMA_64x192x16_F32BF16BF16_SSILNSO_5MajorE0ELSQ_0ELNSO_7ScaleInE1ELSR_1EEEEEENS4_6LayoutINS5_IJNSA_ILi2EEESB_SB_EEENS5_IJSB_NSA_ILi0EEESX_EEEEENS5_IJNS4_10UnderscoreES10_S10_EEEEENS4_13SM90_TMA_LOADENS4_14ComposedLayoutINS4_7SwizzleILi3ELi4ELi3EEENS4_18smem_ptr_flag_bitsILi16EEENSU_INS5_IJNSA_ILi8EEESH_EEENS5_IJSH_SB_EEEEEEEvNS4_8identityES13_S1D_vS1E_EENS_8epilogue10collective6detail29Sm90TmaWarpSpecializedAdapterINS1H_15DefaultEpilogueISJ_SK_SK_NS1G_6thread17LinearCombinationISJ_Li1EffLNS1L_9ScaleType4KindE0ELNS_15FloatRoundStyleE2ESJ_EENS1_15EpilogueDefaultEEEEEvvEEEEvNT_6ParamsE,@function
        .size           _ZN7cutlass13device_kernelINS_4gemm6kernel13GemmUniversalIN4cute5tupleIJiiiiEEENS1_10collective13CollectiveMmaINS1_34MainloopSm90TmaGmmaWarpSpecializedILi3ENS5_IJNS4_1CILi1EEESB_SB_EEENS1_35KernelTmaWarpSpecializedCooperativeEEENS5_IJNSA_ILi384EEENSA_ILi192EEENSA_ILi64EEEEEENS_10bfloat16_tENS5_IJlSB_lEEESJ_SK_NS4_8TiledMMAINS4_8MMA_AtomIJNS4_4SM904GMMA28MMA_64x192x16_F32BF16BF16_SSILNSO_5MajorE0ELSQ_0ELNSO_7ScaleInE1ELSR_1EEEEEENS4_6LayoutINS5_IJNSA_ILi2EEESB_SB_EEENS5_IJSB_NSA_ILi0EEESX_EEEEENS5_IJNS4_10UnderscoreES10_S10_EEEEENS4_13SM90_TMA_LOADENS4_14ComposedLayoutINS4_7SwizzleILi3ELi4ELi3EEENS4_18smem_ptr_flag_bitsILi16EEENSU_INS5_IJNSA_ILi8EEESH_EEENS5_IJSH_SB_EEEEEEEvNS4_8identityES13_S1D_vS1E_EENS_8epilogue10collective6detail29Sm90TmaWarpSpecializedAdapterINS1H_15DefaultEpilogueISJ_SK_SK_NS1G_6thread17LinearCombinationISJ_Li1EffLNS1L_9ScaleType4KindE0ELNS_15FloatRoundStyleE2ESJ_EENS1_15EpilogueDefaultEEEEEvvEEEEvNT_6ParamsE,(.L_x_638 - _ZN7cutlass13device_kernelINS_4gemm6kernel13GemmUniversalIN4cute5tupleIJiiiiEEENS1_10collective13CollectiveMmaINS1_34MainloopSm90TmaGmmaWarpSpecializedILi3ENS5_IJNS4_1CILi1EEESB_SB_EEENS1_35KernelTmaWarpSpecializedCooperativeEEENS5_IJNSA_ILi384EEENSA_ILi192EEENSA_ILi64EEEEEENS_10bfloat16_tENS5_IJlSB_lEEESJ_SK_NS4_8TiledMMAINS4_8MMA_AtomIJNS4_4SM904GMMA28MMA_64x192x16_F32BF16BF16_SSILNSO_5MajorE0ELSQ_0ELNSO_7ScaleInE1ELSR_1EEEEEENS4_6LayoutINS5_IJNSA_ILi2EEESB_SB_EEENS5_IJSB_NSA_ILi0EEESX_EEEEENS5_IJNS4_10UnderscoreES10_S10_EEEEENS4_13SM90_TMA_LOADENS4_14ComposedLayoutINS4_7SwizzleILi3ELi4ELi3EEENS4_18smem_ptr_flag_bitsILi16EEENSU_INS5_IJNSA_ILi8EEESH_EEENS5_IJSH_SB_EEEEEEEvNS4_8identityES13_S1D_vS1E_EENS_8epilogue10collective6detail29Sm90TmaWarpSpecializedAdapterINS1H_15DefaultEpilogueISJ_SK_SK_NS1G_6thread17LinearCombinationISJ_Li1EffLNS1L_9ScaleType4KindE0ELNS_15FloatRoundStyleE2ESJ_EENS1_15EpilogueDefaultEEEEEvvEEEEvNT_6ParamsE)
        .other          _ZN7cutlass13device_kernelINS_4gemm6kernel13GemmUniversalIN4cute5tupleIJiiiiEEENS1_10collective13CollectiveMmaINS1_34MainloopSm90TmaGmmaWarpSpecializedILi3ENS5_IJNS4_1CILi1EEESB_SB_EEENS1_35KernelTmaWarpSpecializedCooperativeEEENS5_IJNSA_ILi384EEENSA_ILi192EEENSA_ILi64EEEEEENS_10bfloat16_tENS5_IJlSB_lEEESJ_SK_NS4_8TiledMMAINS4_8MMA_AtomIJNS4_4SM904GMMA28MMA_64x192x16_F32BF16BF16_SSILNSO_5MajorE0ELSQ_0ELNSO_7ScaleInE1ELSR_1EEEEEENS4_6LayoutINS5_IJNSA_ILi2EEESB_SB_EEENS5_IJSB_NSA_ILi0EEESX_EEEEENS5_IJNS4_10UnderscoreES10_S10_EEEEENS4_13SM90_TMA_LOADENS4_14ComposedLayoutINS4_7SwizzleILi3ELi4ELi3EEENS4_18smem_ptr_flag_bitsILi16EEENSU_INS5_IJNSA_ILi8EEESH_EEENS5_IJSH_SB_EEEEEEEvNS4_8identityES13_S1D_vS1E_EENS_8epilogue10collective6detail29Sm90TmaWarpSpecializedAdapterINS1H_15DefaultEpilogueISJ_SK_SK_NS1G_6thread17LinearCombinationISJ_Li1EffLNS1L_9ScaleType4KindE0ELNS_15FloatRoundStyleE2ESJ_EENS1_15EpilogueDefaultEEEEEvvEEEEvNT_6ParamsE,@"STO_CUDA_ENTRY STV_DEFAULT"
_ZN7cutlass13device_kernelINS_4gemm6kernel13GemmUniversalIN4cute5tupleIJiiiiEEENS1_10collective13CollectiveMmaINS1_34MainloopSm90TmaGmmaWarpSpecializedILi3ENS5_IJNS4_1CILi1EEESB_SB_EEENS1_35KernelTmaWarpSpecializedCooperativeEEENS5_IJNSA_ILi384EEENSA_ILi192EEENSA_ILi64EEEEEENS_10bfloat16_tENS5_IJlSB_lEEESJ_SK_NS4_8TiledMMAINS4_8MMA_AtomIJNS4_4SM904GMMA28MMA_64x192x16_F32BF16BF16_SSILNSO_5MajorE0ELSQ_0ELNSO_7ScaleInE1ELSR_1EEEEEENS4_6LayoutINS5_IJNSA_ILi2EEESB_SB_EEENS5_IJSB_NSA_ILi0EEESX_EEEEENS5_IJNS4_10UnderscoreES10_S10_EEEEENS4_13SM90_TMA_LOADENS4_14ComposedLayoutINS4_7SwizzleILi3ELi4ELi3EEENS4_18smem_ptr_flag_bitsILi16EEENSU_INS5_IJNSA_ILi8EEESH_EEENS5_IJSH_SB_EEEEEEEvNS4_8identityES13_S1D_vS1E_EENS_8epilogue10collective6detail29Sm90TmaWarpSpecializedAdapterINS1H_15DefaultEpilogueISJ_SK_SK_NS1G_6thread17LinearCombinationISJ_Li1EffLNS1L_9ScaleType4KindE0ELNS_15FloatRoundStyleE2ESJ_EENS1_15EpilogueDefaultEEEEEvvEEEEvNT_6ParamsE:
[----:B------:R-:W0:Y:S02]  /*0000*/  LDC R1, c[0x0][0x28] ;  /* 0x00000a00ff017b82 */ /* 0x000e240000000800 */
[----:B0-----:R-:W-:Y:S01]  /*0010*/  VIADD R1, R1, 0xfffff908 ;  /* 0xfffff90801017836 */ /* 0x001fe20000000000 */
[----:B------:R-:W0:Y:S01]  /*0020*/  S2R R2, SR_TID.X ;  /* 0x0000000000027919 */ /* 0x000e220000002100 */
[----:B------:R-:W-:Y:S01]  /*0030*/  ELECT P0, URZ, PT ;  /* 0x00000000003f782f */ /* 0x000fe20003800000 */
[----:B------:R-:W-:Y:S01]  /*0040*/  BSSY B0, `(.L_x_0) ;  /* 0x0000015000007945 */ /* 0x000fe20003800000 */
[--C-:B0-----:R-:W-:Y:S02]  /*0050*/  SHF.R.U32.HI R0, RZ, 0x5, R2.reuse ;  /* 0x00000005ff007819 */ /* 0x101fe40000011602 */
[----:B------:R-:W-:-:S03]  /*0060*/  SHF.R.U32.HI R2, RZ, 0x7, R2 ;  /* 0x00000007ff027819 */ /* 0x000fc60000011602 */
[----:B------:R-:W0:Y:S04]  /*0070*/  SHFL.IDX PT, R3, R0, RZ, 0x1f ;  /* 0x00001fff00037589 */ /* 0x000e2800000e0000 */
[----:B------:R-:W1:Y:S01]  /*0080*/  SHFL.IDX PT, R2, R2, RZ, 0x1f ;  /* 0x00001fff02027589 */ /* 0x000e6200000e0000 */
[----:B0-----:R-:W-:Y:S02]  /*0090*/  R2UR UR10, R3 ;  /* 0x00000000030a72ca */ /* 0x001fe400000e0000 */
[----:B-1----:R-:W-:-:S11]  /*00a0*/  R2UR UR5, R2 ;  /* 0x00000000020572ca */ /* 0x002fd600000e0000 */
[----:B------:R-:W-:Y:S02]  /*00b0*/  USHF.R.S32.HI UR4, URZ, 0x1f, UR10 ;  /* 0x0000001f3f047899 */ /* 0x000fe4000801140a */
[----:B------:R-:W-:Y:S02]  /*00c0*/  ISETP.NE.OR P0, PT, RZ, UR10, !P0 ;  /* 0x0000000aff007c0c */ /* 0x000fe4000c705670 */
[----:B------:R-:W-:-:S04]  /*00d0*/  ULEA.HI UR4, UR4, UR10, URZ, 0x2 ;  /* 0x0000000a04047291 */ /* 0x000fc8000f8f103f */
[----:B------:R-:W-:-:S04]  /*00e0*/  ULOP3.LUT UR4, UR4, 0xfffffffc, URZ, 0xc0, !UPT ;  /* 0xfffffffc04047892 */ /* 0x000fc8000f8ec03f */
[----:B------:R-:W-:-:S03]  /*00f0*/  UIADD3 UR10, UR10, -UR4, URZ ;  /* 0x800000040a0a7290 */ /* 0x000fc6000fffe03f */
[----:B------:R-:W-:Y:S09]  /*0100*/  @P0 BRA `(.L_x_1) ;  /* 0x0000000000200947 */ /* 0x000ff20003800000 */
[----:B------:R-:W-:Y:S02]  /*0110*/  ULDC.64 UR6, c[0x0][0x198] ;  /* 0x0000660000067ab9 */ /* 0x000fe40000000a00 */
[----:B------:R-:W-:Y:S02]  /*0120*/  UIADD3 UR8, UP0, UR6, 0xf0, URZ ;  /* 0x000000f006087890 */ /* 0x000fe4000ff1e03f */
[----:B------:R-:W-:Y:S02]  /*0130*/  UIADD3 UR6, UP1, UR6, 0x1f0, URZ ;  /* 0x000001f006067890 */ /* 0x000fe4000ff3e03f */
[----:B------:R-:W-:Y:S02]  /*0140*/  UIADD3.X UR9, URZ, UR7, URZ, UP0, !UPT ;  /* 0x000000073f097290 */ /* 0x000fe400087fe43f */
[----:B------:R-:W-:-:S07]  /*0150*/  UIADD3.X UR7, URZ, UR7, URZ, UP1, !UPT ;  /* 0x000000073f077290 */ /* 0x000fce0008ffe43f */
[----:B------:R0:W-:Y:S02]  /*0160*/  UTMACCTL.PF [UR8] ;  /* 0x00000000080079b9 */ /* 0x0001e40008040000 */
[----:B------:R0:W-:Y:S02]  /*0170*/  UTMACCTL.PF [UR6] ;  /* 0x00000000060079b9 */ /* 0x0001e40008040000 */
[----:B0-----:R-:W-:Y:S01]  /*0180*/  NOP ;  /* 0x0000000000007918 */ /* 0x001fe20000000000 */
.L_x_1:
[----:B------:R-:W-:Y:S05]  /*0190*/  BSYNC B0 ;  /* 0x0000000000007941 */ /* 0x000fea0003800000 */
.L_x_0:
[----:B------:R-:W0:Y:S01]  /*01a0*/  SHFL.IDX PT, R2, R0, RZ, 0x1f ;  /* 0x00001fff00027589 */ /* 0x000e2200000e0000 */
[----:B------:R-:W-:Y:S01]  /*01b0*/  UISETP.NE.AND UP0, UPT, UR10, 0x3, UPT ;  /* 0x000000030a00788c */ /* 0x000fe2000bf05270 */
[----:B------:R-:W-:Y:S01]  /*01c0*/  ISETP.NE.AND P1, PT, RZ, UR5, PT ;  /* 0x00000005ff007c0c */ /* 0x000fe2000bf25270 */
[----:B------:R-:W-:Y:S02]  /*01d0*/  UIADD3 UR18, UR5, -0x1, URZ ;  /* 0xffffffff05127890 */ /* 0x000fe4000fffe03f */
[----:B------:R-:W-:Y:S02]  /*01e0*/  UISETP.EQ.OR UP0, UPT, UR10, URZ, !UP0 ;  /* 0x0000003f0a00728c */ /* 0x000fe4000c702670 */
[----:B------:R-:W-:Y:S02]  /*01f0*/  UISETP.GE.U32.AND UP1, UPT, UR18, 0x2, UPT ;  /* 0x000000021200788c */ /* 0x000fe4000bf26070 */
[----:B------:R-:W-:-:S04]  /*0200*/  UISETP.EQ.AND UP0, UPT, UR5, URZ, UP0 ;  /* 0x0000003f0500728c */ /* 0x000fc80008702270 */
[----:B------:R-:W-:-:S04]  /*0210*/  USEL UR40, URZ, 0x1, !UP0 ;  /* 0x000000013f287887 */ /* 0x000fc8000c000000 */
[----:B------:R-:W-:Y:S01]  /*0220*/  USEL UR40, UR40, 0x2, UP1 ;  /* 0x0000000228287887 */ /* 0x000fe20008800000 */
[----:B0-----:R-:W-:-:S13]  /*0230*/  ISETP.NE.AND P0, PT, R2, RZ, PT ;  /* 0x000000ff0200720c */ /* 0x001fda0003f05270 */
[----:B------:R-:W-:Y:S05]  /*0240*/  @P0 BRA `(.L_x_2) ;  /* 0x0000000000500947 */ /* 0x000fea0003800000 */
[----:B------:R-:W0:Y:S01]  /*0250*/  S2UR UR8, SR_CgaCtaId ;  /* 0x00000000000879c3 */ /* 0x000e220000008800 */
[----:B------:R-:W-:Y:S01]  /*0260*/  UMOV UR4, 0x400 ;  /* 0x0000040000047882 */ /* 0x000fe20000000000 */
[----:B------:R-:W-:Y:S01]  /*0270*/  UMOV UR5, 0x1 ;  /* 0x0000000100057882 */ /* 0x000fe20000000000 */
[----:B------:R-:W-:Y:S01]  /*0280*/  UMOV UR6, 0x100 ;  /* 0x0000010000067882 */ /* 0x000fe20000000000 */
[----:B------:R-:W-:Y:S01]  /*0290*/  ELECT P0, URZ, PT ;  /* 0x00000000003f782f */ /* 0x000fe20003800000 */
[----:B------:R-:W-:-:S04]  /*02a0*/  UIADD3 UR6, -UR6, 0x100000, URZ ;  /* 0x0010000006067890 */ /* 0x000fc8000fffe13f */
[----:B------:R-:W-:Y:S02]  /*02b0*/  USHF.L.U32 UR7, UR6, 0xb, URZ ;  /* 0x0000000b06077899 */ /* 0x000fe4000800063f */
[----:B------:R-:W-:Y:S02]  /*02c0*/  USHF.L.U32 UR6, UR6, 0x1, URZ ;  /* 0x0000000106067899 */ /* 0x000fe4000800063f */
[----:B0-----:R-:W-:Y:S02]  /*02d0*/  ULEA UR8, UR8, UR4, 0x18 ;  /* 0x0000000408087291 */ /* 0x001fe4000f8ec03f */
[----:B------:R-:W-:-:S04]  /*02e0*/  UIADD3 UR4, -UR5, 0x100000, URZ ;  /* 0x0010000005047890 */ /* 0x000fc8000fffe13f */
[----:B------:R-:W-:Y:S02]  /*02f0*/  USHF.L.U32 UR5, UR4, 0xb, URZ ;  /* 0x0000000b04057899 */ /* 0x000fe4000800063f */
[----:B------:R-:W-:Y:S01]  /*0300*/  USHF.L.U32 UR4, UR4, 0x1, URZ ;  /* 0x0000000104047899 */ /* 0x000fe2000800063f */
[----:B------:R-:W0:Y:S11]  /*0310*/  FENCE.VIEW.ASYNC.S ;  /* 0x00000000000073c6 */ /* 0x000e360000000000 */
[----:B0-----:R0:W1:Y:S01]  /*0320*/  SYNCS.EXCH.64 URZ, [UR8], UR4 ;  /* 0x00000004083f75b2 */ /* 0x0010620008000100 */
[----:B------:R0:W2:Y:S01]  /*0330*/  SYNCS.EXCH.64 URZ, [UR8+0x18], UR6 ;  /* 0x00001806083f75b2 */ /* 0x0000a20008000100 */
[----:B------:R0:W3:Y:S01]  /*0340*/  SYNCS.EXCH.64 URZ, [UR8+0x8], UR4 ;  /* 0x00000804083f75b2 */ /* 0x0000e20008000100 */
[----:B------:R0:W4:Y:S01]  /*0350*/  SYNCS.EXCH.64 URZ, [UR8+0x20], UR6 ;  /* 0x00002006083f75b2 */ /* 0x0001220008000100 */
[----:B------:R0:W0:Y:S01]  /*0360*/  SYNCS.EXCH.64 URZ, [UR8+0x10], UR4 ;  /* 0x00001004083f75b2 */ /* 0x0000220008000100 */
[----:B------:R0:W0:Y:S01]  /*0370*/  SYNCS.EXCH.64 URZ, [UR8+0x28], UR6 ;  /* 0x00002806083f75b2 */ /* 0x0000220008000100 */
[----:B------:R-:W-:Y:S01]  /*0380*/  NOP ;  /* 0x0000000000007918 */ /* 0x000fe20000000000 */
.L_x_2:
[----:B------:R-:W5:Y:S01]  /*0390*/  SHFL.IDX PT, R0, R0, RZ, 0x1f ;  /* 0x00001fff00007589 */ /* 0x000f6200000e0000 */
[----:B------:R-:W-:Y:S01]  /*03a0*/  ELECT P0, URZ, PT ;  /* 0x00000000003f782f */ /* 0x000fe20003800000 */
[----:B------:R-:W1:Y:S01]  /*03b0*/  S2UR UR17, SR_CTAID.Y ;  /* 0x00000000001179c3 */ /* 0x000e620000002600 */
[----:B0-----:R-:W-:Y:S01]  /*03c0*/  ULDC UR5, c[0x0][0x65c] ;  /* 0x0001970000057ab9 */ /* 0x001fe20000000800 */
[----:B------:R-:W-:Y:S01]  /*03d0*/  UMOV UR12, 0x20 ;  /* 0x00000020000c7882 */ /* 0x000fe20000000000 */
[----:B------:R-:W-:Y:S01]  /*03e0*/  UISETP.NE.AND UP2, UPT, UR5, 0x1, UPT ;  /* 0x000000010500788c */ /* 0x000fe2000bf45270 */
[----:B------:R-:W-:Y:S01]  /*03f0*/  NOP ;  /* 0x0000000000007918 */ /* 0x000fe20000000000 */
[----:B------:R-:W-:Y:S02]  /*0400*/  NOP ;  /* 0x0000000000007918 */ /* 0x000fe40000000000 */
[----:B------:R-:W-:Y:S01]  /*0410*/  UP2UR UR41, UPR, URZ, 0x4 ;  /* 0x000000043f297883 */ /* 0x000fe20008000000 */
[----:B------:R-:W0:Y:S01]  /*0420*/  S2UR UR4, SR_CTAID.X ;  /* 0x00000000000479c3 */ /* 0x000e220000002500 */
[----:B------:R-:W-:-:S02]  /*0430*/  PLOP3.LUT P2, PT, PT, PT, UP2, 0x80, 0x0 ;  /* 0x000000000000781c */ /* 0x000fc40003f4f028 */
[----:B------:R-:W-:Y:S02]  /*0440*/  PLOP3.LUT P4, PT, PT, PT, UP2, 0x80, 0x0 ;  /* 0x000000000000781c */ /* 0x000fe40003f8f028 */
[----:B------:R-:W-:Y:S01]  /*0450*/  PLOP3.LUT P3, PT, PT, PT, UP2, 0x80, 0x0 ;  /* 0x000000000000781c */ /* 0x000fe20003f6f028 */
[----:B------:R-:W-:Y:S01]  /*0460*/  @UP2 ULDC UR14, c[0x0][0x10] ;  /* 0x00000400000e2ab9 */ /* 0x000fe20000000800 */
[----:B------:R-:W-:Y:S01]  /*0470*/  @UP2 UMOV UR9, URZ ;  /* 0x0000003f00092c82 */ /* 0x000fe20008000000 */
[----:B------:R-:W-:Y:S01]  /*0480*/  @!UP2 ULDC UR11, c[0x0][0xc] ;  /* 0x00000300000baab9 */ /* 0x000fe20000000800 */
[----:B-----5:R-:W-:Y:S01]  /*0490*/  ISETP.NE.OR P0, PT, R0, RZ, !P0 ;  /* 0x000000ff0000720c */ /* 0x020fe20004705670 */
[----:B-1----:R-:W-:Y:S02]  /*04a0*/  @UP2 UMOV UR7, UR17 ;  /* 0x0000001100072c82 */ /* 0x002fe40008000000 */
[----:B------:R-:W-:Y:S01]  /*04b0*/  @UP2 UMOV UR8, UR7 ;  /* 0x0000000700082c82 */ /* 0x000fe20008000000 */
[----:B------:R-:W-:Y:S01]  /*04c0*/  @!UP2 UMOV UR7, UR17 ;  /* 0x000000110007ac82 */ /* 0x000fe20008000000 */
[----:B0-----:R-:W-:-:S08]  /*04d0*/  @UP2 UIMAD.WIDE.U32 UR14, UR4, UR14, UR8 ;  /* 0x0000000e040e22a5 */ /* 0x001fd0000f8e0008 */
[----:B------:R-:W-:Y:S01]  /*04e0*/  VOTEU.ALL UP0, P0 ;  /* 0x00000000003f7886 */ /* 0x000fe20000000000 */
[----:B------:R-:W-:Y:S01]  /*04f0*/  VOTEU.ALL UP1, P0 ;  /* 0x00000000003f7886 */ /* 0x000fe20000020000 */
[----:B------:R-:W-:-:S03]  /*0500*/  IMAD.U32 R2, RZ, RZ, UR14 ;  /* 0x0000000eff027e24 */ /* 0x000fc6000f8e00ff */
[----:B------:R-:W0:Y:S01]  /*0510*/  @!UP0 S2UR UR6, SR_CgaCtaId ;  /* 0x00000000000689c3 */ /* 0x000e220000008800 */
[----:B------:R-:W-:Y:S01]  /*0520*/  @!UP0 UMOV UR5, 0x400 ;  /* 0x0000040000058882 */ /* 0x000fe20000000000 */
[----:B------:R-:W-:-:S04]  /*0530*/  @!UP0 UIADD3 UR12, -UR12, 0x100000, URZ ;  /* 0x001000000c0c8890 */ /* 0x000fc8000fffe13f */
[----:B------:R-:W-:Y:S02]  /*0540*/  @!UP0 USHF.L.U32 UR13, UR12, 0xb, URZ ;  /* 0x0000000b0c0d8899 */ /* 0x000fe4000800063f */
[----:B------:R-:W-:Y:S01]  /*0550*/  @!UP0 USHF.L.U32 UR12, UR12, 0x1, URZ ;  /* 0x000000010c0c8899 */ /* 0x000fe2000800063f */
[----:B------:R-:W-:Y:S01]  /*0560*/  IMAD.U32 R3, RZ, RZ, UR15 ;  /* 0x0000000fff037e24 */ /* 0x000fe2000f8e00ff */
[----:B0-----:R-:W-:Y:S01]  /*0570*/  @!UP0 ULEA UR16, UR6, UR5, 0x18 ;  /* 0x0000000506108291 */ /* 0x001fe2000f8ec03f */
[----:B------:R-:W-:Y:S01]  /*0580*/  VOTEU.ALL UP0, P0 ;  /* 0x00000000003f7886 */ /* 0x000fe20000000000 */
[----:B------:R-:W-:Y:S01]  /*0590*/  PLOP3.LUT P0, PT, PT, PT, UP2, 0x80, 0x0 ;  /* 0x000000000000781c */ /* 0x000fe20003f0f028 */
[----:B------:R-:W-:Y:S01]  /*05a0*/  UMOV UR5, URZ ;  /* 0x0000003f00057c82 */ /* 0x000fe20008000000 */
[----:B------:R-:W-:Y:S01]  /*05b0*/  @UP2 UMOV UR6, URZ ;  /* 0x0000003f00062c82 */ /* 0x000fe20008000000 */
[----:B------:R-:W-:Y:S02]  /*05c0*/  @!UP2 UIMAD.WIDE.U32 UR8, UR11, UR7, UR4 ;  /* 0x000000070b08a2a5 */ /* 0x000fe4000f8e0004 */
[----:B------:R-:W-:-:S04]  /*05d0*/  @UP2 UIADD3 UR6, UR15, UR6, URZ ;  /* 0x000000060f062290 */ /* 0x000fc8000fffe03f */
[----:B------:R-:W-:Y:S01]  /*05e0*/  IMAD.U32 R5, RZ, RZ, UR9 ;  /* 0x00000009ff057e24 */ /* 0x000fe2000f8e00ff */
[----:B------:R-:W0:Y:S02]  /*05f0*/  FENCE.VIEW.ASYNC.S ;  /* 0x00000000000073c6 */ /* 0x000e240000000000 */
[----:B0-----:R0:W2:Y:S01]  /*0600*/  @!UP0 SYNCS.EXCH.64 URZ, [UR16+0x40], UR12 ;  /* 0x0000400c103f85b2 */ /* 0x0010a20008000100 */
[----:B------:R-:W-:Y:S01]  /*0610*/  @P2 MOV R6, UR6 ;  /* 0x0000000600062c02 */ /* 0x000fe20008000f00 */
[----:B------:R-:W-:Y:S02]  /*0620*/  IMAD.U32 R3, RZ, RZ, UR9 ;  /* 0x00000009ff037e24 */ /* 0x000fe4000f8e00ff */
[----:B------:R-:W-:Y:S02]  /*0630*/  @P0 IMAD.MOV.U32 R7, RZ, RZ, R2 ;  /* 0x000000ffff070224 */ /* 0x000fe400078e0002 */
[----:B------:R-:W-:Y:S02]  /*0640*/  IMAD.U32 R2, RZ, RZ, UR8 ;  /* 0x00000008ff027e24 */ /* 0x000fe4000f8e00ff */
[----:B------:R-:W-:-:S02]  /*0650*/  @!P4 IMAD.MOV.U32 R6, RZ, RZ, R5 ;  /* 0x000000ffff06c224 */ /* 0x000fc400078e0005 */
[----:B------:R-:W-:Y:S01]  /*0660*/  IMAD.U32 R4, RZ, RZ, UR8 ;  /* 0x00000008ff047e24 */ /* 0x000fe2000f8e00ff */
[----:B------:R-:W-:Y:S02]  /*0670*/  @!P3 MOV R7, R2 ;  /* 0x000000020007b202 */ /* 0x000fe40000000f00 */
[----:B------:R0:W-:Y:S01]  /*0680*/  STL [R1+0x180], R6 ;  /* 0x0001800601007387 */ /* 0x0001e20000100800 */
[----:B------:R0:W2:Y:S03]  /*0690*/  @!UP1 SYNCS.EXCH.64 URZ, [UR16+0x48], UR12 ;  /* 0x0000480c103f95b2 */ /* 0x0000a60008000100 */
[----:B------:R0:W-:Y:S01]  /*06a0*/  STL [R1+0x184], R7 ;  /* 0x0001840701007387 */ /* 0x0001e20000100800 */
[----:B------:R-:W-:Y:S01]  /*06b0*/  NOP ;  /* 0x0000000000007918 */ /* 0x000fe20000000000 */
[----:B--234-:R-:W-:Y:S06]  /*06c0*/  BAR.SYNC.DEFER_BLOCKING 0x0 ;  /* 0x0000000000007b1d */ /* 0x01cfec0000010000 */
[----:B------:R-:W-:Y:S05]  /*06d0*/  @!P1 BRA `(.L_x_3) ;  /* 0x000001a400e09947 */ /* 0x000fea0003800000 */
[----:B------:R-:W-:-:S06]  /*06e0*/  UISETP.GT.U32.AND UP0, UPT, UR18, 0x1, UPT ;  /* 0x000000011200788c */ /* 0x000fcc000bf04070 */
[----:B------:R-:W-:-:S13]  /*06f0*/  PLOP3.LUT P0, PT, PT, PT, UP0, 0x80, 0x0 ;  /* 0x000000000000781c */ /* 0x000fda0003f0f008 */
[----:B0-----:R-:W-:Y:S05]  /*0700*/  @P0 EXIT ;  /* 0x000000000000094d */ /* 0x001fea0003800000 */
[----:B------:R-:W-:Y:S01]  /*0710*/  ULDC.64 UR8, c[0x0][0x650] ;  /* 0x0001940000087ab9 */ /* 0x000fe20000000a00 */
[----:B------:R-:W-:Y:S01]  /*0720*/  UMOV UR42, 0xffffffff ;  /* 0xffffffff002a7882 */ /* 0x000fe20000000000 */
[----:B------:R-:W-:Y:S01]  /*0730*/  ISETP.GE.U32.AND P0, PT, R7, UR8, PT ;  /* 0x0000000807007c0c */ /* 0x000fe2000bf06070 */
[----:B------:R-:W-:Y:S01]  /*0740*/  UMOV UR43, 0xffffffff ;  /* 0xffffffff002b7882 */ /* 0x000fe20000000000 */
[----:B------:R-:W-:Y:S01]  /*0750*/  UMOV UR44, 0xffffffff ;  /* 0xffffffff002c7882 */ /* 0x000fe20000000000 */
[----:B------:R-:W-:Y:S02]  /*0760*/  PRMT R0, RZ, 0x7610, R0 ;  /* 0x00007610ff007816 */ /* 0x000fe40000000000 */
[----:B------:R-:W-:-:S13]  /*0770*/  ISETP.GE.U32.AND.EX P0, PT, R6, UR9, PT, P0 ;  /* 0x0000000906007c0c */ /* 0x000fda000bf06100 */
[----:B------:R-:W-:Y:S05]  /*0780*/  @P0 BRA `(.L_x_4) ;  /* 0x0000000400800947 */ /* 0x000fea0003800000 */
[----:B------:R-:W-:Y:S01]  /*0790*/  I2FP.F32.U32 R0, UR4 ;  /* 0x0000000400007c45 */ /* 0x000fe20008201000 */
[----:B------:R-:W-:Y:S01]  /*07a0*/  ULDC.64 UR16, c[0x0][0x628] ;  /* 0x00018a0000107ab9 */ /* 0x000fe20000000a00 */
[----:B------:R-:W-:Y:S01]  /*07b0*/  ULDC UR6, c[0x0][0x150] ;  /* 0x0000540000067ab9 */ /* 0x000fe20000000800 */
[----:B------:R-:W-:Y:S01]  /*07c0*/  ISETP.NE.U32.AND P0, PT, RZ, UR16, PT ;  /* 0x00000010ff007c0c */ /* 0x000fe2000bf05070 */
[----:B------:R-:W-:Y:S01]  /*07d0*/  ULDC UR15, c[0x0][0x630] ;  /* 0x00018c00000f7ab9 */ /* 0x000fe20000000800 */
[----:B------:R-:W-:Y:S01]  /*07e0*/  FMUL R0, R0, UR6 ;  /* 0x0000000600007c20 */ /* 0x000fe20008400000 */
[----:B------:R-:W-:Y:S01]  /*07f0*/  R2UR UR18, R7 ;  /* 0x00000000071272ca */ /* 0x000fe200000e0000 */
[----:B------:R-:W-:Y:S01]  /*0800*/  ULDC UR20, c[0x0][0x154] ;  /* 0x0000550000147ab9 */ /* 0x000fe20000000800 */
[----:B------:R-:W-:Y:S01]  /*0810*/  ISETP.NE.AND.EX P0, PT, RZ, UR17, PT, P0 ;  /* 0x00000011ff007c0c */ /* 0x000fe2000bf05300 */
[----:B------:R0:W1:Y:S01]  /*0820*/  F2I.U32.TRUNC.NTZ R2, R0 ;  /* 0x0000000000027305 */ /* 0x000062000020f000 */
[----:B------:R-:W-:-:S02]  /*0830*/  R2UR UR19, R6 ;  /* 0x00000000061372ca */ /* 0x000fc400000e0000 */
[----:B------:R-:W-:Y:S02]  /*0840*/  R2UR UR8, R7 ;  /* 0x00000000070872ca */ /* 0x000fe400000e0000 */
[----:B------:R-:W-:-:S07]  /*0850*/  R2UR UR9, R6 ;  /* 0x00000000060972ca */ /* 0x000fce00000e0000 */
[----:B0-----:R-:W-:Y:S08]  /*0860*/  @!P0 BRA `(.L_x_5) ;  /* 0x0000000000308947 */ /* 0x001ff00003800000 */
[----:B------:R-:W-:Y:S01]  /*0870*/  R2UR UR8, R7 ;  /* 0x00000000070872ca */ /* 0x000fe200000e0000 */
[----:B------:R-:W-:Y:S01]  /*0880*/  ULDC UR6, c[0x0][0x634] ;  /* 0x00018d0000067ab9 */ /* 0x000fe20000000800 */
[----:B------:R-:W-:-:S11]  /*0890*/  R2UR UR14, R6 ;  /* 0x00000000060e72ca */ /* 0x000fd600000e0000 */
[----:B------:R-:W-:-:S04]  /*08a0*/  UIADD3 UR6, UP0, UR8, UR6, URZ ;  /* 0x0000000608067290 */ /* 0x000fc8000ff1e03f */
[----:B------:R-:W-:-:S04]  /*08b0*/  UIADD3.X UR14, URZ, UR14, URZ, UP0, !UPT ;  /* 0x0000000e3f0e7290 */ /* 0x000fc800087fe43f */
[----:B------:R-:W-:-:S04]  /*08c0*/  UIMAD.WIDE.U32 UR8, UR14, UR16, URZ ;  /* 0x000000100e0872a5 */ /* 0x000fc8000f8e003f */
[----:B------:R-:W-:Y:S02]  /*08d0*/  UIMAD.WIDE.U32 UR10, UP0, UR6, UR17, UR8 ;  /* 0x00000011060a72a5 */ /* 0x000fe4000f800008 */
[----:B------:R-:W-:Y:S02]  /*08e0*/  UIMAD.WIDE.U32 UR8, UR6, UR16, URZ ;  /* 0x00000010060872a5 */ /* 0x000fe4000f8e003f */
[----:B------:R-:W-:Y:S02]  /*08f0*/  UIADD3.X UR13, URZ, URZ, URZ, UP0, !UPT ;  /* 0x0000003f3f0d7290 */ /* 0x000fe400087fe43f */
[----:B------:R-:W-:Y:S01]  /*0900*/  UIADD3 URZ, UP0, UR9, UR10, URZ ;  /* 0x0000000a093f7290 */ /* 0x000fe2000ff1e03f */
[----:B------:R-:W-:-:S03]  /*0910*/  UMOV UR12, UR11 ;  /* 0x0000000b000c7c82 */ /* 0x000fc60008000000 */
[----:B------:R-:W-:-:S12]  /*0920*/  UIMAD.WIDE.U32.X UR8, UR14, UR17, UR12, UP0 ;  /* 0x000000110e0872a5 */ /* 0x000fd800080e040c */
.L_x_5:
[----:B------:R-:W-:Y:S01]  /*0930*/  USHF.R.U64 UR44, UR8, UR15, UR9 ;  /* 0x0000000f082c7299 */ /* 0x000fe20008001209 */
[----:B------:R-:W-:Y:S01]  /*0940*/  I2FP.F32.U32 R0, UR7 ;  /* 0x0000000700007c45 */ /* 0x000fe20008201000 */
[----:B------:R-:W-:Y:S01]  /*0950*/  USHF.R.U32.HI UR5, URZ, UR15, UR9 ;  /* 0x0000000f3f057299 */ /* 0x000fe20008011609 */
[----:B-1----:R-:W-:Y:S01]  /*0960*/  R2UR UR12, R2 ;  /* 0x00000000020c72ca */ /* 0x002fe200000e0000 */
[----:B------:R-:W-:Y:S02]  /*0970*/  UIADD3 UR6, UP0, URZ, -UR44, URZ ;  /* 0x8000002c3f067290 */ /* 0x000fe4000ff1e03f */
[----:B------:R-:W-:Y:S01]  /*0980*/  FMUL R0, R0, UR20 ;  /* 0x0000001400007c20 */ /* 0x000fe20008400000 */
[----:B------:R-:W-:Y:S01]  /*0990*/  ULDC.64 UR8, c[0x0][0x620] ;  /* 0x0001880000087ab9 */ /* 0x000fe20000000a00 */
[----:B------:R-:W-:Y:S01]  /*09a0*/  UIADD3.X UR5, URZ, ~UR5, URZ, UP0, !UPT ;  /* 0x800000053f057290 */ /* 0x000fe200087fe43f */
[----:B------:R-:W-:Y:S01]  /*09b0*/  UMOV UR10, UR18 ;  /* 0x00000012000a7c82 */ /* 0x000fe20008000000 */
[----:B------:R-:W-:-:S02]  /*09c0*/  UMOV UR11, UR19 ;  /* 0x00000013000b7c82 */ /* 0x000fc40008000000 */
[----:B------:R-:W-:Y:S01]  /*09d0*/  UIMAD UR5, UR5, UR8, URZ ;  /* 0x00000008050572a4 */ /* 0x000fe2000f8e023f */
[----:B------:R-:W0:Y:S01]  /*09e0*/  F2I.U32.TRUNC.NTZ R0, R0 ;  /* 0x0000000000007305 */ /* 0x000e22000020f000 */
[----:B------:R-:W-:Y:S02]  /*09f0*/  UIMAD.WIDE.U32 UR10, UR6, UR8, UR10 ;  /* 0x00000008060a72a5 */ /* 0x000fe4000f8e000a */
[----:B------:R-:W-:Y:S01]  /*0a00*/  UIMAD UR6, UR6, UR9, UR5 ;  /* 0x00000009060672a4 */ /* 0x000fe2000f8e0205 */
[----:B------:R-:W-:Y:S01]  /*0a10*/  ULDC UR21, c[0x0][0x658] ;  /* 0x0001960000157ab9 */ /* 0x000fe20000000800 */
[----:B------:R-:W-:Y:S02]  /*0a20*/  UMOV UR19, 0xffffffff ;  /* 0xffffffff00137882 */ /* 0x000fe40000000000 */
[----:B------:R-:W-:Y:S01]  /*0a30*/  UIADD3 UR6, UR11, UR6, URZ ;  /* 0x000000060b067290 */ /* 0x000fe2000fffe03f */
[----:B------:R-:W-:Y:S01]  /*0a40*/  ULDC UR15, c[0x0][0x618] ;  /* 0x00018600000f7ab9 */ /* 0x000fe20000000800 */
[----:B------:R-:W-:Y:S01]  /*0a50*/  ULDC.64 UR8, c[0x0][0x640] ;  /* 0x0001900000087ab9 */ /* 0x000fe20000000a00 */
[----:B------:R-:W-:Y:S01]  /*0a60*/  USHF.L.U32 UR11, UR19, UR21, URZ ;  /* 0x00000015130b7299 */ /* 0x000fe2000800063f */
[----:B------:R-:W-:Y:S01]  /*0a70*/  ISETP.NE.U32.AND P0, PT, RZ, UR8, PT ;  /* 0x00000008ff007c0c */ /* 0x000fe2000bf05070 */
[----:B------:R-:W-:-:S02]  /*0a80*/  USHF.R.U64 UR19, UR10, UR15, UR6 ;  /* 0x0000000f0a137299 */ /* 0x000fc40008001206 */
[----:B------:R-:W-:Y:S01]  /*0a90*/  USHF.R.U32.HI UR10, URZ, UR15, UR6 ;  /* 0x0000000f3f0a7299 */ /* 0x000fe20008011606 */
[----:B0-----:R-:W-:Y:S01]  /*0aa0*/  R2UR UR14, R0 ;  /* 0x00000000000e72ca */ /* 0x001fe200000e0000 */
[----:B------:R-:W-:Y:S01]  /*0ab0*/  ULDC UR17, c[0x0][0x608] ;  /* 0x0001820000117ab9 */ /* 0x000fe20000000800 */
[----:B------:R-:W-:Y:S01]  /*0ac0*/  ISETP.NE.AND.EX P0, PT, RZ, UR9, PT, P0 ;  /* 0x00000009ff007c0c */ /* 0x000fe2000bf05300 */
[----:B------:R-:W-:Y:S02]  /*0ad0*/  USHF.R.U64 UR23, UR19, UR17, UR10 ;  /* 0x0000001113177299 */ /* 0x000fe4000800120a */
[----:B------:R-:W-:Y:S01]  /*0ae0*/  USHF.R.U32.HI UR10, URZ, UR17, UR10 ;  /* 0x000000113f0a7299 */ /* 0x000fe2000801160a */
[----:B------:R-:W-:Y:S01]  /*0af0*/  UMOV UR16, 0x1 ;  /* 0x0000000100107882 */ /* 0x000fe20000000000 */
[----:B------:R-:W-:Y:S02]  /*0b00*/  UIADD3 UR12, -UR12, URZ, URZ ;  /* 0x0000003f0c0c7290 */ /* 0x000fe4000fffe13f */
[----:B------:R-:W-:-:S02]  /*0b10*/  USHF.R.U64 UR24, UR23, UR21, UR10 ;  /* 0x0000001517187299 */ /* 0x000fc4000800120a */
[----:B------:R-:W-:Y:S01]  /*0b20*/  USHF.L.U32 UR6, UR16, UR21, URZ ;  /* 0x0000001510067299 */ /* 0x000fe2000800063f */
[----:B------:R-:W-:Y:S01]  /*0b30*/  ULDC UR13, c[0x0][0x144] ;  /* 0x00005100000d7ab9 */ /* 0x000fe20000000800 */
[----:B------:R-:W-:Y:S01]  /*0b40*/  ULDC UR5, c[0x0][0x600] ;  /* 0x0001800000057ab9 */ /* 0x000fe20000000800 */
[----:B------:R-:W-:Y:S02]  /*0b50*/  ULOP3.LUT UR16, URZ, UR11, URZ, 0x33, !UPT ;  /* 0x0000000b3f107292 */ /* 0x000fe4000f8e333f */
[----:B------:R-:W-:Y:S02]  /*0b60*/  USHF.R.U32.HI UR11, URZ, UR21, UR10 ;  /* 0x000000153f0b7299 */ /* 0x000fe4000801160a */
[----:B------:R-:W-:Y:S02]  /*0b70*/  UIADD3 UR18, UR5, -0x1, URZ ;  /* 0xffffffff05127890 */ /* 0x000fe4000fffe03f */
[----:B------:R-:W-:Y:S02]  /*0b80*/  UIADD3 UR20, -UR14, URZ, URZ ;  /* 0x0000003f0e147290 */ /* 0x000fe4000fffe13f */
[----:B------:R-:W-:Y:S01]  /*0b90*/  UIMAD UR4, UR13, UR12, UR4 ;  /* 0x0000000c0d0472a4 */ /* 0x000fe2000f8e0204 */
[----:B------:R-:W-:Y:S01]  /*0ba0*/  ULDC UR25, c[0x0][0x148] ;  /* 0x0000520000197ab9 */ /* 0x000fe20000000800 */
[----:B------:R-:W-:Y:S01]  /*0bb0*/  ULDC UR21, c[0x0][0x648] ;  /* 0x0001920000157ab9 */ /* 0x000fe20000000800 */
[----:B------:R-:W-:Y:S01]  /*0bc0*/  ULDC UR22, c[0x0][0x638] ;  /* 0x00018e0000167ab9 */ /* 0x000fe20000000800 */
[----:B------:R-:W-:Y:S01]  /*0bd0*/  UMOV UR10, UR24 ;  /* 0x00000018000a7c82 */ /* 0x000fe20008000000 */
[----:B------:R-:W-:Y:S07]  /*0be0*/  @!P0 BRA `(.L_x_6) ;  /* 0x0000000000308947 */ /* 0x000fee0003800000 */
[----:B------:R-:W-:Y:S02]  /*0bf0*/  ULDC UR14, c[0x0][0x64c] ;  /* 0x00019300000e7ab9 */ /* 0x000fe40000000800 */
        /* <DEDUP_REMOVED lines=8> */
[----:B------:R-:W-:-:S07]  /*0c80*/  UIMAD.WIDE.U32.X UR8, UR17, UR9, UR14, UP0 ;  /* 0x00000009110872a5 */ /* 0x000fce00080e040e */
[----:B------:R-:W-:Y:S01]  /*0c90*/  UMOV UR10, UR8 ;  /* 0x00000008000a7c82 */ /* 0x000fe20008000000 */
[----:B------:R-:W-:-:S05]  /*0ca0*/  UMOV UR11, UR9 ;  /* 0x00000009000b7c82 */ /* 0x000fca0008000000 */
.L_x_6:
[----:B------:R-:W-:Y:S01]  /*0cb0*/  UISETP.NE.AND UP0, UPT, UR41, URZ, UPT ;  /* 0x0000003f2900728c */ /* 0x000fe2000bf05270 */
[----:B------:R-:W-:Y:S01]  /*0cc0*/  IMAD.MOV.U32 R0, RZ, RZ, 0x1 ;  /* 0x00000001ff007424 */ /* 0x000fe200078e00ff */
[----:B------:R-:W-:Y:S02]  /*0cd0*/  USHF.R.U64 UR8, UR10, UR21, UR11 ;  /* 0x000000150a087299 */ /* 0x000fe4000800120b */
[----:B------:R-:W-:Y:S02]  /*0ce0*/  ULOP3.LUT UR16, UR23, UR16, URZ, 0xc0, !UPT ;  /* 0x0000001017107292 */ /* 0x000fe4000f8ec03f */
[----:B------:R-:W-:Y:S02]  /*0cf0*/  ULOP3.LUT UR18, UR19, UR18, URZ, 0xc0, !UPT ;  /* 0x0000001213127292 */ /* 0x000fe4000f8ec03f */
[----:B------:R-:W-:-:S03]  /*0d00*/  UIMAD UR16, UR6, UR8, UR16 ;  /* 0x00000008061072a4 */ /* 0x000fc6000f8e0210 */
[----:B------:R-:W-:Y:S02]  /*0d10*/  @UP0 UIMAD UR4, UR25, UR20, UR7 ;  /* 0x00000014190402a4 */ /* 0x000fe4000f8e0207 */
[----:B------:R-:W-:-:S04]  /*0d20*/  UIADD3 UR7, -UR8, URZ, URZ ;  /* 0x0000003f08077290 */ /* 0x000fc8000fffe13f */
[----:B------:R-:W-:-:S03]  /*0d30*/  UIMAD UR6, UR7, UR22, UR24 ;  /* 0x00000016070672a4 */ /* 0x000fc6000f8e0218 */
[----:B------:R-:W-:Y:S01]  /*0d40*/  ULDC UR7, c[0x0][0x610] ;  /* 0x0001840000077ab9 */ /* 0x000fe20000000800 */
[----:B------:R-:W-:Y:S02]  /*0d50*/  UIMAD UR6, UR6, UR5, UR18 ;  /* 0x00000005060672a4 */ /* 0x000fe4000f8e0212 */
[----:B------:R-:W-:-:S04]  /*0d60*/  UIMAD UR4, UR16, UR7, UR4 ;  /* 0x00000007100472a4 */ /* 0x000fc8000f8e0204 */
[----:B------:R-:W-:Y:S02]  /*0d70*/  USEL UR43, UR6, UR4, !UP0 ;  /* 0x00000004062b7287 */ /* 0x000fe4000c000000 */
[----:B------:R-:W-:-:S12]  /*0d80*/  USEL UR42, UR4, UR6, !UP0 ;  /* 0x00000006042a7287 */ /* 0x000fd8000c000000 */
.L_x_4:
[----:B------:R-:W-:-:S08]  /*0d90*/  NOP ;  /* 0x0000000000007918 */ /* 0x000fd00000000000 */
[----:B------:R-:W0:Y:S02]  /*0da0*/  USETMAXREG.TRY_ALLOC.CTAPOOL UP0, 0xf0 ;  /* 0x000000f0000079c8 */ /* 0x000e240008000600 */
[----:B0-----:R-:W-:-:S13]  /*0db0*/  PLOP3.LUT P0, PT, PT, PT, UP0, 0x80, 0x0 ;  /* 0x000000000000781c */ /* 0x001fda0003f0f008 */
[----:B------:R-:W-:Y:S05]  /*0dc0*/  @!P0 BRA `(.L_x_4) ;  /* 0xfffffffc00f08947 */ /* 0x000fea000383ffff */
[----:B------:R-:W-:Y:S01]  /*0dd0*/  ULDC.64 UR4, c[0x0][0x598] ;  /* 0x0001660000047ab9 */ /* 0x000fe20000000a00 */
[----:B------:R-:W-:Y:S01]  /*0de0*/  ULDC.64 UR36, c[0x0][0x208] ;  /* 0x0000820000247ab9 */ /* 0x000fe20000000a00 */
[----:B------:R-:W-:-:S04]  /*0df0*/  ISETP.NE.U32.AND P0, PT, RZ, UR4, PT ;  /* 0x00000004ff007c0c */ /* 0x000fc8000bf05070 */
[----:B------:R-:W-:-:S13]  /*0e00*/  ISETP.NE.AND.EX P0, PT, RZ, UR5, PT, P0 ;  /* 0x00000005ff007c0c */ /* 0x000fda000bf05300 */
[----:B------:R-:W-:Y:S05]  /*0e10*/  @!P0 BRA `(.L_x_7) ;  /* 0x00000000001c8947 */ /* 0x000fea0003800000 */
[----:B------:R-:W0:Y:S02]  /*0e20*/  LDC.64 R2, c[0x0][0x598] ;  /* 0x00016600ff027b82 */ /* 0x000e240000000a00 */
[----:B0-----:R-:W2:Y:S02]  /*0e30*/  LDG.E.64 R2, desc[UR36][R2.64] ;  /* 0x0000002402027981 */ /* 0x001ea4000c1e1b00 */
[----:B--2---:R-:W-:-:S04]  /*0e40*/  ISETP.NE.U32.AND P0, PT, R2, RZ, PT ;  /* 0x000000ff0200720c */ /* 0x004fc80003f05070 */
[----:B------:R-:W-:-:S13]  /*0e50*/  ISETP.NE.AND.EX P0, PT, R3, RZ, PT, P0 ;  /* 0x000000ff0300720c */ /* 0x000fda0003f05300 */
[----:B------:R-:W-:Y:S05]  /*0e60*/  @!P0 BRA `(.L_x_7) ;  /* 0x0000000000088947 */ /* 0x000fea0003800000 */
[----:B------:R0:W5:Y:S01]  /*0e70*/  LD.E R2, desc[UR36][R2.64] ;  /* 0x0000002402027980 */ /* 0x000162000c101900 */
[----:B------:R-:W-:Y:S05]  /*0e80*/  BRA `(.L_x_8) ;  /* 0x0000000000247947 */ /* 0x000fea0003800000 */
.L_x_7:
[----:B------:R-:W-:Y:S02]  /*0e90*/  ULDC.64 UR4, c[0x0][0x588] ;  /* 0x0001620000047ab9 */ /* 0x000fe40000000a00 */
[----:B------:R-:W-:-:S04]  /*0ea0*/  ISETP.NE.U32.AND P0, PT, RZ, UR4, PT ;  /* 0x00000004ff007c0c */ /* 0x000fc8000bf05070 */
[----:B------:R-:W-:-:S13]  /*0eb0*/  ISETP.NE.AND.EX P0, PT, RZ, UR5, PT, P0 ;  /* 0x00000005ff007c0c */ /* 0x000fda000bf05300 */
[----:B------:R-:W-:Y:S05]  /*0ec0*/  @!P0 BRA `(.L_x_9) ;  /* 0x00000000000c8947 */ /* 0x000fea0003800000 */
[----:B------:R-:W0:Y:S02]  /*0ed0*/  LDC.64 R2, c[0x0][0x588] ;  /* 0x00016200ff027b82 */ /* 0x000e240000000a00 */
[----:B0-----:R1:W5:Y:S01]  /*0ee0*/  LDG.E R2, desc[UR36][R2.64] ;  /* 0x0000002402027981 */ /* 0x001362000c1e1900 */
[----:B------:R-:W-:Y:S05]  /*0ef0*/  BRA `(.L_x_8) ;  /* 0x0000000000087947 */ /* 0x000fea0003800000 */
.L_x_9:
[----:B------:R-:W-:Y:S02]  /*0f00*/  ULDC UR4, c[0x0][0x580] ;  /* 0x0001600000047ab9 */ /* 0x000fe40000000800 */
[----:B------:R-:W-:-:S07]  /*0f10*/  IMAD.U32 R2, RZ, RZ, UR4 ;  /* 0x00000004ff027e24 */ /* 0x000fce000f8e00ff */
.L_x_8:
[----:B------:R-:W-:Y:S02]  /*0f20*/  ULDC.64 UR4, c[0x0][0x5a0] ;  /* 0x0001680000047ab9 */ /* 0x000fe40000000a00 */
[----:B------:R-:W-:-:S04]  /*0f30*/  ISETP.NE.U32.AND P0, PT, RZ, UR4, PT ;  /* 0x00000004ff007c0c */ /* 0x000fc8000bf05070 */
[----:B------:R-:W-:-:S13]  /*0f40*/  ISETP.NE.AND.EX P0, PT, RZ, UR5, PT, P0 ;  /* 0x00000005ff007c0c */ /* 0x000fda000bf05300 */
[----:B------:R-:W-:Y:S05]  /*0f50*/  @!P0 BRA `(.L_x_10) ;  /* 0x00000000001c8947 */ /* 0x000fea0003800000 */
[----:B------:R-:W2:Y:S02]  /*0f60*/  LDC.64 R4, c[0x0][0x5a0] ;  /* 0x00016800ff047b82 */ /* 0x000ea40000000a00 */
[----:B--2---:R-:W2:Y:S02]  /*0f70*/  LDG.E.64 R4, desc[UR36][R4.64] ;  /* 0x0000002404047981 */ /* 0x004ea4000c1e1b00 */
[----:B--2---:R-:W-:-:S04]  /*0f80*/  ISETP.NE.U32.AND P0, PT, R4, RZ, PT ;  /* 0x000000ff0400720c */ /* 0x004fc80003f05070 */
[----:B------:R-:W-:-:S13]  /*0f90*/  ISETP.NE.AND.EX P0, PT, R5, RZ, PT, P0 ;  /* 0x000000ff0500720c */ /* 0x000fda0003f05300 */
[----:B------:R-:W-:Y:S05]  /*0fa0*/  @!P0 BRA `(.L_x_10) ;  /* 0x0000000000088947 */ /* 0x000fea0003800000 */
[----:B------:R2:W5:Y:S01]  /*0fb0*/  LD.E R16, desc[UR36][R4.64] ;  /* 0x0000002404107980 */ /* 0x000562000c101900 */
[----:B------:R-:W-:Y:S05]  /*0fc0*/  BRA `(.L_x_11) ;  /* 0x0000000000247947 */ /* 0x000fea0003800000 */
.L_x_10:
[----:B------:R-:W-:Y:S02]  /*0fd0*/  ULDC.64 UR4, c[0x0][0x590] ;  /* 0x0001640000047ab9 */ /* 0x000fe40000000a00 */
[----:B------:R-:W-:-:S04]  /*0fe0*/  ISETP.NE.U32.AND P0, PT, RZ, UR4, PT ;  /* 0x00000004ff007c0c */ /* 0x000fc8000bf05070 */
[----:B------:R-:W-:-:S13]  /*0ff0*/  ISETP.NE.AND.EX P0, PT, RZ, UR5, PT, P0 ;  /* 0x00000005ff007c0c */ /* 0x000fda000bf05300 */
[----:B------:R-:W-:Y:S05]  /*1000*/  @!P0 BRA `(.L_x_12) ;  /* 0x00000000000c8947 */ /* 0x000fea0003800000 */
[----:B------:R-:W2:Y:S02]  /*1010*/  LDC.64 R16, c[0x0][0x590] ;  /* 0x00016400ff107b82 */ /* 0x000ea40000000a00 */
[----:B--2---:R3:W5:Y:S01]  /*1020*/  LDG.E R16, desc[UR36][R16.64] ;  /* 0x0000002410107981 */ /* 0x004762000c1e1900 */
[----:B------:R-:W-:Y:S05]  /*1030*/  BRA `(.L_x_11) ;  /* 0x0000000000087947 */ /* 0x000fea0003800000 */
.L_x_12:
[----:B------:R-:W-:Y:S02]  /*1040*/  ULDC UR4, c[0x0][0x584] ;  /* 0x0001610000047ab9 */ /* 0x000fe40000000800 */
[----:B------:R-:W-:-:S07]  /*1050*/  IMAD.U32 R16, RZ, RZ, UR4 ;  /* 0x00000004ff107e24 */ /* 0x000fce000f8e00ff */
.L_x_11:
[----:B------:R-:W-:-:S13]  /*1060*/  LOP3.LUT P0, RZ, R0, 0xff, RZ, 0xc0, !PT ;  /* 0x000000ff00ff7812 */ /* 0x000fda000780c0ff */
[----:B------:R-:W-:Y:S05]  /*1070*/  @!P0 EXIT ;  /* 0x000000000000894d */ /* 0x000fea0003800000 */
[----:B------:R-:W-:Y:S01]  /*1080*/  ULDC UR4, c[0x0][0x28c] ;  /* 0x0000a30000047ab9 */ /* 0x000fe20000000800 */
[----:B------:R-:W-:Y:S01]  /*1090*/  UMOV UR38, URZ ;  /* 0x0000003f00267c82 */ /* 0x000fe20008000000 */
[----:B------:R-:W-:Y:S01]  /*10a0*/  UIADD3 UR4, UR4, 0x3f, URZ ;  /* 0x0000003f04047890 */ /* 0x000fe2000fffe03f */
[----:B------:R-:W-:-:S03]  /*10b0*/  UMOV UR39, URZ ;  /* 0x0000003f00277c82 */ /* 0x000fc60008000000 */
[----:B------:R-:W-:-:S04]  /*10c0*/  USHF.R.S32.HI UR5, URZ, 0x1f, UR4 ;  /* 0x0000001f3f057899 */ /* 0x000fc80008011404 */
[----:B------:R-:W-:-:S04]  /*10d0*/  ULEA.HI UR5, UR5, UR4, URZ, 0x6 ;  /* 0x0000000405057291 */ /* 0x000fc8000f8f303f */
[----:B------:R-:W-:-:S12]  /*10e0*/  USHF.R.S32.HI UR45, URZ, 0x6, UR5 ;  /* 0x000000063f2d7899 */ /* 0x000fd80008011405 */
.L_x_604:
[----:B----4-:R-:W4:Y:S01]  /*10f0*/  S2R R0, SR_TID.X ;  /* 0x0000000000007919 */ /* 0x010f220000002100 */
[----:B------:R-:W0:Y:S01]  /*1100*/  S2UR UR6, SR_CgaCtaId ;  /* 0x00000000000679c3 */ /* 0x000e220000008800 */
[----:B------:R-:W-:Y:S02]  /*1110*/  UMOV UR46, 0x400 ;  /* 0x00000400002e7882 */ /* 0x000fe40000000000 */
[----:B0-----:R-:W-:Y:S01]  /*1120*/  ULEA UR46, UR6, UR46, 0x18 ;  /* 0x0000002e062e7291 */ /* 0x001fe2000f8ec03f */
[----:B----4-:R-:W-:-:S04]  /*1130*/  LOP3.LUT R0, R0, 0x80, RZ, 0xc0, !PT ;  /* 0x0000008000007812 */ /* 0x010fc800078ec0ff */
[----:B------:R-:W-:-:S06]  /*1140*/  SHF.R.U32.HI R0, RZ, 0x7, R0 ;  /* 0x00000007ff007819 */ /* 0x000fcc0000011600 */
[----:B------:R-:W0:Y:S02]  /*1150*/  SHFL.IDX PT, R0, R0, RZ, 0x1f ;  /* 0x00001fff00007589 */ /* 0x000e2400000e0000 */
[----:B0-----:R-:W-:-:S13]  /*1160*/  R2UR UR4, R0 ;  /* 0x00000000000472ca */ /* 0x001fda00000e0000 */
[----:B------:R-:W-:-:S04]  /*1170*/  ULEA.HI UR5, UR4, UR4, URZ, 0x1 ;  /* 0x0000000404057291 */ /* 0x000fc8000f8f083f */
[----:B------:R-:W-:-:S04]  /*1180*/  ULOP3.LUT UR5, UR5, 0x7fffe, URZ, 0xc0, !UPT ;  /* 0x0007fffe05057892 */ /* 0x000fc8000f8ec03f */
[----:B------:R-:W-:-:S03]  /*1190*/  UIADD3 UR5, UR4, -UR5, URZ ;  /* 0x8000000504057290 */ /* 0x000fc6000fffe03f */
[----:B------:R-:W-:Y:S01]  /*11a0*/  ULDC UR4, c[0x0][0x28c] ;  /* 0x0000a30000047ab9 */ /* 0x000fe20000000800 */
[----:B------:R-:W-:Y:S01]  /*11b0*/  ULEA UR5, UR5, UR46, 0xd ;  /* 0x0000002e05057291 */ /* 0x000fe2000f8e683f */
[----:B------:R-:W-:-:S03]  /*11c0*/  ISETP.LT.AND P0, PT, RZ, UR4, PT ;  /* 0x00000004ff007c0c */ /* 0x000fc6000bf01270 */
[----:B------:R-:W-:-:S04]  /*11d0*/  UIADD3 UR5, UR5, 0x100, URZ ;  /* 0x0000010005057890 */ /* 0x000fc8000fffe03f */
[----:B------:R-:W-:-:S04]  /*11e0*/  USHF.R.U32.HI UR5, URZ, 0x4, UR5 ;  /* 0x000000043f057899 */ /* 0x000fc80008011605 */
[----:B------:R-:W-:Y:S02]  /*11f0*/  ULOP3.LUT UR47, UR5, 0x3fff, URZ, 0xc0, !UPT ;  /* 0x00003fff052f7892 */ /* 0x000fe4000f8ec03f */
[----:B-1-3-5:R-:W-:Y:S10]  /*1200*/  @P0 BRA `(.L_x_13) ;  /* 0x0000000000400947 */ /* 0x02aff40003800000 */
[----:B------:R-:W-:Y:S01]  /*1210*/  MOV R0, 0x0 ;  /* 0x0000000000007802 */ /* 0x000fe20000000f00 */
[----:B------:R-:W-:Y:S01]  /*1220*/  ULDC.64 UR4, c[0x4][0x68] ;  /* 0x01001a0000047ab9 */ /* 0x000fe20000000a00 */
[----:B------:R-:W-:Y:S01]  /*1230*/  ULDC.64 UR6, c[0x4][0x8] ;  /* 0x0100020000067ab9 */ /* 0x000fe20000000a00 */
[----:B--2---:R-:W-:Y:S01]  /*1240*/  MOV R4, UR4 ;  /* 0x0000000400047c02 */ /* 0x004fe20008000f00 */
[----:B------:R0:W2:Y:S01]  /*1250*/  LDC.64 R14, c[0x4][R0] ;  /* 0x01000000000e7b82 */ /* 0x0000a20000000a00 */
[----:B------:R-:W-:Y:S01]  /*1260*/  IMAD.U32 R5, RZ, RZ, UR5 ;  /* 0x00000005ff057e24 */ /* 0x000fe2000f8e00ff */
[----:B------:R-:W-:Y:S01]  /*1270*/  ULDC.64 UR4, c[0x4][0x70] ;  /* 0x01001c0000047ab9 */ /* 0x000fe20000000a00 */
[----:B------:R-:W-:Y:S01]  /*1280*/  IMAD.U32 R10, RZ, RZ, UR6 ;  /* 0x00000006ff0a7e24 */ /* 0x000fe2000f8e00ff */
[----:B------:R-:W-:Y:S01]  /*1290*/  MOV R11, UR7 ;  /* 0x00000007000b7c02 */ /* 0x000fe20008000f00 */
[----:B------:R-:W-:Y:S02]  /*12a0*/  IMAD.U32 R6, RZ, RZ, UR4 ;  /* 0x00000004ff067e24 */ /* 0x000fe4000f8e00ff */
[----:B------:R-:W-:-:S02]  /*12b0*/  IMAD.U32 R7, RZ, RZ, UR5 ;  /* 0x00000005ff077e24 */ /* 0x000fc4000f8e00ff */
[----:B------:R-:W-:Y:S02]  /*12c0*/  IMAD.MOV.U32 R8, RZ, RZ, 0x1e1 ;  /* 0x000001e1ff087424 */ /* 0x000fe400078e00ff */
[----:B------:R-:W-:Y:S02]  /*12d0*/  IMAD.MOV.U32 R12, RZ, RZ, 0x1 ;  /* 0x00000001ff0c7424 */ /* 0x000fe400078e00ff */
[----:B0-----:R-:W-:-:S07]  /*12e0*/  IMAD.MOV.U32 R13, RZ, RZ, RZ ;  /* 0x000000ffff0d7224 */ /* 0x001fce00078e00ff */
[----:B------:R-:W-:-:S07]  /*12f0*/  LEPC R20, `(.L_x_13) ;  /* 0x000000001014794e */ /* 0x000fce0000000000 */
[----:B-123-5:R-:W-:Y:S05]  /*1300*/  CALL.ABS.NOINC R14 ;  /* 0x000000000e007343 */ /* 0x02efea0003c00000 */
.L_x_13:
[----:B------:R-:W-:-:S06]  /*1310*/  ULOP3.LUT UR4, UR40, 0x1, URZ, 0xfc, !UPT ;  /* 0x0000000128047892 */ /* 0x000fcc000f8efc3f */
[----:B------:R-:W-:-:S05]  /*1320*/  IMAD.U32 R0, RZ, RZ, UR4 ;  /* 0x00000004ff007e24 */ /* 0x000fca000f8e00ff */
[----:B------:R-:W-:-:S13]  /*1330*/  ISETP.NE.AND P0, PT, R0, 0x3, PT ;  /* 0x000000030000780c */ /* 0x000fda0003f05270 */
[----:B------:R-:W-:Y:S05]  /*1340*/  @!P0 BRA `(.L_x_14) ;  /* 0x0000000000048947 */ /* 0x000fea0003800000 */
[----:B------:R-:W-:Y:S01]  /*1350*/  BPT.TRAP 0x1 ;  /* 0x000000040000795c */ /* 0x000fe20000300000 */
.L_x_14:
[----:B------:R-:W-:Y:S01]  /*1360*/  IMAD.U32 R0, RZ, RZ, UR38 ;  /* 0x00000026ff007e24 */ /* 0x000fe2000f8e00ff */
[----:B-1----:R-:W-:-:S04]  /*1370*/  MOV R3, UR39 ;  /* 0x0000002700037c02 */ /* 0x002fc80008000f00 */
[----:B------:R-:W-:Y:S02]  /*1380*/  LEA R3, R3, UR46, 0x3 ;  /* 0x0000002e03037c11 */ /* 0x000fe4000f8e18ff */
[----:B------:R-:W-:-:S04]  /*1390*/  SHF.L.U32 R0, R0, 0x1f, RZ ;  /* 0x0000001f00007819 */ /* 0x000fc800000006ff */
[----:B------:R0:W1:Y:S01]  /*13a0*/  SYNCS.PHASECHK.TRANS64.TRYWAIT P1, [R3+URZ], R0 ;  /* 0x00000000030075a7 */ /* 0x000062000802017f */
[----:B------:R-:W-:Y:S05]  /*13b0*/  @!P0 BRA `(.L_x_15) ;  /* 0x0000000000048947 */ /* 0x000fea0003800000 */
[----:B------:R-:W-:Y:S01]  /*13c0*/  BPT.TRAP 0x1 ;  /* 0x000000040000795c */ /* 0x000fe20000300000 */
.L_x_15:
[----:B-1----:R-:W-:Y:S05]  /*13d0*/  @P1 BRA `(.L_x_16) ;  /* 0x0000000000081947 */ /* 0x002fea0003800000 */
[----:B------:R-:W1:Y:S02]  /*13e0*/  SYNCS.PHASECHK.TRANS64.TRYWAIT P1, [R3+URZ], R0 ;  /* 0x00000000030075a7 */ /* 0x000e64000802017f */
[----:B-1----:R-:W-:Y:S05]  /*13f0*/  @!P1 BRA `(.L_x_17) ;  /* 0x000001b0006c9947 */ /* 0x002fea0003800000 */
.L_x_16:
[----:B------:R-:W-:-:S04]  /*1400*/  UISETP.LT.AND UP0, UPT, UR45, 0x1, UPT ;  /* 0x000000012d00788c */ /* 0x000fc8000bf01270 */
[----:B------:R-:W-:-:S04]  /*1410*/  USEL UR4, UR45, 0x1, UP0 ;  /* 0x000000012d047887 */ /* 0x000fc80008000000 */
[----:B------:R-:W-:-:S06]  /*1420*/  UIADD3 UR4, UR45, -UR4, URZ ;  /* 0x800000042d047290 */ /* 0x000fcc000fffe03f */
[----:B01----:R-:W-:Y:S02]  /*1430*/  IMAD.U32 R0, RZ, RZ, UR4 ;  /* 0x00000004ff007e24 */ /* 0x003fe4000f8e00ff */
[----:B------:R-:W-:Y:S01]  /*1440*/  IMAD.U32 R3, RZ, RZ, UR4 ;  /* 0x00000004ff037e24 */ /* 0x000fe2000f8e00ff */
[----:B------:R-:W-:Y:S05]  /*1450*/  WARPSYNC.ALL ;  /* 0x0000000000007948 */ /* 0x000fea0003800000 */
[----:B------:R-:W-:Y:S01]  /*1460*/  ISETP.GE.AND P1, PT, R0, 0x1, PT ;  /* 0x000000010000780c */ /* 0x000fe20003f26270 */
[----:B------:R-:W-:Y:S01]  /*1470*/  UIADD3 UR46, UR46, 0x24100, URZ ;  /* 0x000241002e2e7890 */ /* 0x000fe2000fffe03f */
[----:B------:R-:W-:Y:S01]  /*1480*/  WARPGROUP.ARRIVE ;  /* 0x00000000000079c5 */ /* 0x000fe20000000000 */
[----:B------:R-:W-:Y:S01]  /*1490*/  ULOP3.LUT UR4, UR47, 0x10000, URZ, 0xfc, !UPT ;  /* 0x000100002f047892 */ /* 0x000fe2000f8efc3f */
[----:B-----5:R0:W-:Y:S01]  /*14a0*/  STL [R1+0x2c0], R16 ;  /* 0x0002c01001007387 */ /* 0x0201e20000100800 */
[----:B------:R-:W-:-:S02]  /*14b0*/  USHF.R.U32.HI UR46, URZ, 0x4, UR46 ;  /* 0x000000043f2e7899 */ /* 0x000fc4000801162e */
[----:B------:R-:W-:Y:S01]  /*14c0*/  UIMAD UR6, UR39, 0xc00, UR4 ;  /* 0x00000c00270678a4 */ /* 0x000fe2000f8e0204 */
[----:B------:R1:W-:Y:S01]  /*14d0*/  STL [R1+0x2bc], R3 ;  /* 0x0002bc0301007387 */ /* 0x0003e20000100800 */
[----:B------:R-:W-:Y:S01]  /*14e0*/  ULOP3.LUT UR5, UR46, 0x3fff, URZ, 0xc0, !UPT ;  /* 0x00003fff2e057892 */ /* 0x000fe2000f8ec03f */
[----:B------:R-:W-:Y:S01]  /*14f0*/  UMOV UR9, 0x40000040 ;  /* 0x4000004000097882 */ /* 0x000fe20000000000 */
[----:B------:R-:W-:Y:S02]  /*1500*/  UMOV UR11, 0x40000040 ;  /* 0x40000040000b7882 */ /* 0x000fe40000000000 */
[----:B------:R-:W-:Y:S01]  /*1510*/  ULOP3.LUT UR5, UR5, 0x10000, URZ, 0xfc, !UPT ;  /* 0x0001000005057892 */ /* 0x000fe2000f8efc3f */
[----:B------:R4:W-:Y:S01]  /*1520*/  STL [R1+0x2b8], R2 ;  /* 0x0002b80201007387 */ /* 0x0009e20000100800 */
[----:B------:R-:W-:Y:S02]  /*1530*/  UMOV UR8, UR6 ;  /* 0x0000000600087c82 */ /* 0x000fe40008000000 */
[----:B------:R-:W-:-:S07]  /*1540*/  UIMAD UR7, UR39, 0x600, UR5 ;  /* 0x00000600270778a4 */ /* 0x000fce000f8e0205 */
[----:B------:R-:W-:Y:S02]  /*1550*/  UMOV UR10, UR7 ;  /* 0x00000007000a7c82 */ /* 0x000fe40008000000 */
[----:B------:R-:W-:Y:S01]  /*1560*/  HGMMA.64x192x16.F32.BF16 R100, gdesc[UR8], RZ, !UPT, gsb0 ;  /* 0x02e00000086479f0 */ /* 0x000fe2000c0018ff */
[----:B------:R-:W-:Y:S01]  /*1570*/  UIADD3 UR8, UR6, 0x400, URZ ;  /* 0x0000040006087890 */ /* 0x000fe2000fffe03f */
[----:B------:R-:W-:Y:S01]  /*1580*/  UMOV UR9, 0x40000040 ;  /* 0x4000004000097882 */ /* 0x000fe20000000000 */
[----:B------:R-:W-:Y:S02]  /*1590*/  WARPGROUP.DEPBAR.LE gsb0, 0x0 ;  /* 0x00008000000079c5 */ /* 0x000fe40000010000 */
[----:B------:R-:W-:Y:S01]  /*15a0*/  IMAD.MOV.U32 R76, RZ, RZ, R120 ;  /* 0x000000ffff4c7224 */ /* 0x000fe200078e0078 */
[----:B------:R-:W-:Y:S01]  /*15b0*/  MOV R75, R121 ;  /* 0x00000079004b7202 */ /* 0x000fe20000000f00 */
        /* <DEDUP_REMOVED lines=27> */
[----:B--2---:R-:W-:Y:S01]  /*1770*/  MOV R5, R191 ;  /* 0x000000bf00057202 */ /* 0x004fe20000000f00 */
        /* <DEDUP_REMOVED lines=8> */
[----:B------:R-:W-:-:S02]  /*1800*/  IMAD.MOV.U32 R52, RZ, RZ, R144 ;  /* 0x000000ffff347224 */ /* 0x000fc400078e0090 */
[----:B------:R-:W-:Y:S02]  /*1810*/  IMAD.MOV.U32 R51, RZ, RZ, R145 ;  /* 0x000000ffff337224 */ /* 0x000fe400078e0091 */
[----:B------:R-:W-:Y:S02]  /*1820*/  IMAD.MOV.U32 R49, RZ, RZ, R147 ;  /* 0x000000ffff317224 */ /* 0x000fe400078e0093 */
[----:B------:R-:W-:Y:S02]  /*1830*/  IMAD.MOV.U32 R48, RZ, RZ, R148 ;  /* 0x000000ffff307224 */ /* 0x000fe400078e0094 */
[----:B------:R-:W-:Y:S02]  /*1840*/  IMAD.MOV.U32 R47, RZ, RZ, R149 ;  /* 0x000000ffff2f7224 */ /* 0x000fe400078e0095 */
[----:B------:R-:W-:Y:S02]  /*1850*/  IMAD.MOV.U32 R46, RZ, RZ, R150 ;  /* 0x000000ffff2e7224 */ /* 0x000fe400078e0096 */
        /* <DEDUP_REMOVED lines=22> */
[----:B---3--:R-:W-:Y:S02]  /*19c0*/  IMAD.MOV.U32 R17, RZ, RZ, R179 ;  /* 0x000000ffff117224 */ /* 0x008fe400078e00b3 */
[----:B0-----:R-:W-:Y:S02]  /*19d0*/  IMAD.MOV.U32 R16, RZ, RZ, R180 ;  /* 0x000000ffff107224 */ /* 0x001fe400078e00b4 */
[----:B------:R-:W-:-:S02]  /*19e0*/  IMAD.MOV.U32 R14, RZ, RZ, R182 ;  /* 0x000000ffff0e7224 */ /* 0x000fc400078e00b6 */
[----:B------:R-:W-:Y:S01]  /*19f0*/  IMAD.MOV.U32 R13, RZ, RZ, R183 ;  /* 0x000000ffff0d7224 */ /* 0x000fe200078e00b7 */
[----:B------:R-:W-:Y:S01]  /*1a00*/  MOV R220, R16 ;  /* 0x0000001000dc7202 */ /* 0x000fe20000000f00 */
[----:B------:R-:W-:Y:S02]  /*1a10*/  IMAD.MOV.U32 R12, RZ, RZ, R184 ;  /* 0x000000ffff0c7224 */ /* 0x000fe400078e00b8 */
[----:B------:R-:W-:Y:S02]  /*1a20*/  IMAD.MOV.U32 R11, RZ, RZ, R185 ;  /* 0x000000ffff0b7224 */ /* 0x000fe400078e00b9 */
[----:B------:R-:W-:Y:S02]  /*1a30*/  IMAD.MOV.U32 R9, RZ, RZ, R187 ;  /* 0x000000ffff097224 */ /* 0x000fe400078e00bb */
[----:B------:R-:W-:Y:S01]  /*1a40*/  IMAD.MOV.U32 R8, RZ, RZ, R188 ;  /* 0x000000ffff087224 */ /* 0x000fe200078e00bc */
[----:B------:R-:W-:Y:S01]  /*1a50*/  MOV R225, R11 ;  /* 0x0000000b00e17202 */ /* 0x000fe20000000f00 */
[----:B------:R-:W-:-:S02]  /*1a60*/  IMAD.MOV.U32 R7, RZ, RZ, R189 ;  /* 0x000000ffff077224 */ /* 0x000fc400078e00bd */
[----:B------:R-:W-:Y:S02]  /*1a70*/  IMAD.MOV.U32 R6, RZ, RZ, R190 ;  /* 0x000000ffff067224 */ /* 0x000fe400078e00be */
[----:B------:R-:W-:Y:S02]  /*1a80*/  IMAD.MOV.U32 R4, RZ, RZ, R192 ;  /* 0x000000ffff047224 */ /* 0x000fe400078e00c0 */
[----:B-1----:R-:W-:Y:S01]  /*1a90*/  IMAD.MOV.U32 R3, RZ, RZ, R193 ;  /* 0x000000ffff037224 */ /* 0x002fe200078e00c1 */
[----:B------:R-:W-:Y:S01]  /*1aa0*/  MOV R230, R6 ;  /* 0x0000000600e67202 */ /* 0x000fe20000000f00 */
[----:B----4-:R-:W-:Y:S02]  /*1ab0*/  IMAD.MOV.U32 R2, RZ, RZ, R194 ;  /* 0x000000ffff027224 */ /* 0x010fe400078e00c2 */
[----:B------:R-:W-:Y:S02]  /*1ac0*/  IMAD.MOV.U32 R0, RZ, RZ, R195 ;  /* 0x000000ffff007224 */ /* 0x000fe400078e00c3 */
[----:B------:R-:W-:Y:S01]  /*1ad0*/  WARPGROUP.ARRIVE ;  /* 0x00000000000079c5 */ /* 0x000fe20000000000 */
[----:B------:R-:W-:-:S02]  /*1ae0*/  IMAD.MOV.U32 R96, RZ, RZ, R100 ;  /* 0x000000ffff607224 */ /* 0x000fc400078e0064 */
[----:B------:R-:W-:Y:S01]  /*1af0*/  IMAD.MOV.U32 R94, RZ, RZ, R102 ;  /* 0x000000ffff5e7224 */ /* 0x000fe200078e0066 */
[----:B------:R-:W-:Y:S01]  /*1b00*/  MOV R235, R0 ;  /* 0x0000000000eb7202 */ /* 0x000fe20000000f00 */
[----:B------:R-:W-:Y:S01]  /*1b10*/  IMAD.MOV.U32 R93, RZ, RZ, R103 ;  /* 0x000000ffff5d7224 */ /* 0x000fe200078e0067 */
[----:B------:R-:W-:Y:S01]  /*1b20*/  HGMMA.64x192x16.F32.BF16 R120, gdesc[UR8], RZ, !UPT, gsb0 ;  /* 0x02e00000087879f0 */ /* 0x000fe2000c0018ff */
[----:B------:R-:W-:Y:S01]  /*1b30*/  IMAD.MOV.U32 R92, RZ, RZ, R104 ;  /* 0x000000ffff5c7224 */ /* 0x000fe200078e0068 */
[----:B------:R-:W-:Y:S01]  /*1b40*/  UIADD3 UR8, UR6, 0x800, URZ ;  /* 0x0000080006087890 */ /* 0x000fe2000fffe03f */
[----:B------:R-:W-:Y:S01]  /*1b50*/  IMAD.MOV.U32 R91, RZ, RZ, R105 ;  /* 0x000000ffff5b7224 */ /* 0x000fe200078e0069 */
[----:B------:R-:W-:Y:S01]  /*1b60*/  UMOV UR9, 0x40000040 ;  /* 0x4000004000097882 */ /* 0x000fe20000000000 */
        /* <DEDUP_REMOVED lines=26> */
[----:B------:R-:W-:Y:S01]  /*1d10*/  IMAD.MOV.U32 R234, RZ, RZ, R2 ;  /* 0x000000ffffea7224 */ /* 0x000fe200078e0002 */
[----:B------:R-:W-:Y:S02]  /*1d20*/  WARPGROUP.DEPBAR.LE gsb0, 0x0 ;  /* 0x00008000000079c5 */ /* 0x000fe40000010000 */
[----:B------:R0:W-:Y:S04]  /*1d30*/  STL.64 [R1+0x570], R214 ;  /* 0x000570d601007387 */ /* 0x0001e80000100a00 */
[----:B------:R1:W-:Y:S04]  /*1d40*/  STL.64 [R1+0x568], R212 ;  /* 0x000568d401007387 */ /* 0x0003e80000100a00 */
[----:B------:R2:W-:Y:S04]  /*1d50*/  STL.64 [R1+0x560], R210 ;  /* 0x000560d201007387 */ /* 0x0005e80000100a00 */
[----:B------:R3:W-:Y:S01]  /*1d60*/  STL.64 [R1+0x558], R208 ;  /* 0x000558d001007387 */ /* 0x0007e20000100a00 */
[----:B0-----:R-:W-:Y:S01]  /*1d70*/  IMAD.MOV.U32 R214, RZ, RZ, R22 ;  /* 0x000000ffffd67224 */ /* 0x001fe200078e0016 */
[----:B------:R-:W-:-:S02]  /*1d80*/  MOV R215, R21 ;  /* 0x0000001500d77202 */ /* 0x000fc40000000f00 */
[----:B------:R0:W-:Y:S01]  /*1d90*/  STL.64 [R1+0x550], R206 ;  /* 0x000550ce01007387 */ /* 0x0001e20000100a00 */
[----:B-1----:R-:W-:Y:S02]  /*1da0*/  IMAD.MOV.U32 R212, RZ, RZ, R24 ;  /* 0x000000ffffd47224 */ /* 0x002fe400078e0018 */
[----:B------:R-:W-:Y:S01]  /*1db0*/  IMAD.MOV.U32 R213, RZ, RZ, R23 ;  /* 0x000000ffffd57224 */ /* 0x000fe200078e0017 */
[----:B------:R1:W-:Y:S01]  /*1dc0*/  STL.64 [R1+0x548], R204 ;  /* 0x000548cc01007387 */ /* 0x0003e20000100a00 */
[----:B--2---:R-:W-:Y:S01]  /*1dd0*/  MOV R210, R26 ;  /* 0x0000001a00d27202 */ /* 0x004fe20000000f00 */
[----:B------:R-:W-:Y:S02]  /*1de0*/  IMAD.MOV.U32 R211, RZ, RZ, R25 ;  /* 0x000000ffffd37224 */ /* 0x000fe400078e0019 */
[----:B------:R2:W-:Y:S01]  /*1df0*/  STL.64 [R1+0x540], R202 ;  /* 0x000540ca01007387 */ /* 0x0005e20000100a00 */
[----:B---3--:R-:W-:Y:S02]  /*1e00*/  IMAD.MOV.U32 R208, RZ, RZ, R28 ;  /* 0x000000ffffd07224 */ /* 0x008fe400078e001c */
[----:B------:R-:W-:Y:S01]  /*1e10*/  IMAD.MOV.U32 R209, RZ, RZ, R27 ;  /* 0x000000ffffd17224 */ /* 0x000fe200078e001b */
[----:B------:R3:W-:Y:S01]  /*1e20*/  STL.64 [R1+0x538], R200 ;  /* 0x000538c801007387 */ /* 0x0007e20000100a00 */
[----:B0-----:R-:W-:-:S02]  /*1e30*/  IMAD.MOV.U32 R206, RZ, RZ, R30 ;  /* 0x000000ffffce7224 */ /* 0x001fc400078e001e */
[----:B------:R-:W-:Y:S01]  /*1e40*/  IMAD.MOV.U32 R207, RZ, RZ, R29 ;  /* 0x000000ffffcf7224 */ /* 0x000fe200078e001d */
[----:B------:R0:W-:Y:S01]  /*1e50*/  STL.64 [R1+0x530], R198 ;  /* 0x000530c601007387 */ /* 0x0001e20000100a00 */
[----:B-1----:R-:W-:Y:S01]  /*1e60*/  IMAD.MOV.U32 R204, RZ, RZ, R32 ;  /* 0x000000ffffcc7224 */ /* 0x002fe200078e0020 */
[----:B------:R-:W-:Y:S02]  /*1e70*/  MOV R205, R31 ;  /* 0x0000001f00cd7202 */ /* 0x000fe40000000f00 */
[----:B------:R1:W-:Y:S01]  /*1e80*/  STL.64 [R1+0x528], R196 ;  /* 0x000528c401007387 */ /* 0x0003e20000100a00 */
[----:B--2---:R-:W-:Y:S02]  /*1e90*/  IMAD.MOV.U32 R202, RZ, RZ, R34 ;  /* 0x000000ffffca7224 */ /* 0x004fe400078e0022 */
[----:B------:R-:W-:Y:S01]  /*1ea0*/  IMAD.MOV.U32 R203, RZ, RZ, R33 ;  /* 0x000000ffffcb7224 */ /* 0x000fe200078e0021 */
[----:B------:R2:W-:Y:S01]  /*1eb0*/  STL.64 [R1+0x520], R194 ;  /* 0x000520c201007387 */ /* 0x0005e20000100a00 */
[----:B---3--:R-:W-:Y:S01]  /*1ec0*/  MOV R200, R36 ;  /* 0x0000002400c87202 */ /* 0x008fe20000000f00 */
[----:B------:R-:W-:-:S02]  /*1ed0*/  IMAD.MOV.U32 R201, RZ, RZ, R35 ;  /* 0x000000ffffc97224 */ /* 0x000fc400078e0023 */
[----:B------:R3:W-:Y:S01]  /*1ee0*/  STL.64 [R1+0x518], R192 ;  /* 0x000518c001007387 */ /* 0x0007e20000100a00 */
[----:B0-----:R-:W-:Y:S02]  /*1ef0*/  IMAD.MOV.U32 R198, RZ, RZ, R38 ;  /* 0x000000ffffc67224 */ /* 0x001fe400078e0026 */
[----:B------:R-:W-:Y:S01]  /*1f00*/  IMAD.MOV.U32 R199, RZ, RZ, R37 ;  /* 0x000000ffffc77224 */ /* 0x000fe200078e0025 */
[----:B------:R0:W-:Y:S01]  /*1f10*/  STL.64 [R1+0x510], R190 ;  /* 0x000510be01007387 */ /* 0x0001e20000100a00 */
[----:B-1----:R-:W-:Y:S02]  /*1f20*/  IMAD.MOV.U32 R196, RZ, RZ, R40 ;  /* 0x000000ffffc47224 */ /* 0x002fe400078e0028 */
[----:B------:R-:W-:Y:S01]  /*1f30*/  IMAD.MOV.U32 R197, RZ, RZ, R39 ;  /* 0x000000ffffc57224 */ /* 0x000fe200078e0027 */
[----:B------:R1:W-:Y:S01]  /*1f40*/  STL.64 [R1+0x508], R188 ;  /* 0x000508bc01007387 */ /* 0x0003e20000100a00 */
[----:B--2---:R-:W-:Y:S01]  /*1f50*/  IMAD.MOV.U32 R194, RZ, RZ, R42 ;  /* 0x000000ffffc27224 */ /* 0x004fe200078e002a */
[----:B------:R-:W-:-:S02]  /*1f60*/  MOV R195, R41 ;  /* 0x0000002900c37202 */ /* 0x000fc40000000f00 */
[----:B------:R2:W-:Y:S01]  /*1f70*/  STL.64 [R1+0x500], R186 ;  /* 0x000500ba01007387 */ /* 0x0005e20000100a00 */
[----:B---3--:R-:W-:Y:S02]  /*1f80*/  IMAD.MOV.U32 R192, RZ, RZ, R44 ;  /* 0x000000ffffc07224 */ /* 0x008fe400078e002c */
[----:B------:R-:W-:Y:S01]  /*1f90*/  IMAD.MOV.U32 R193, RZ, RZ, R43 ;  /* 0x000000ffffc17224 */ /* 0x000fe200078e002b */
[----:B------:R3:W-:Y:S01]  /*1fa0*/  STL.64 [R1+0x4f8], R184 ;  /* 0x0004f8b801007387 */ /* 0x0007e20000100a00 */
[----:B0-----:R-:W-:Y:S01]  /*1fb0*/  MOV R190, R46 ;  /* 0x0000002e00be7202 */ /* 0x001fe20000000f00 */
[----:B------:R-:W-:Y:S02]  /*1fc0*/  IMAD.MOV.U32 R191, RZ, RZ, R45 ;  /* 0x000000ffffbf7224 */ /* 0x000fe400078e002d */
[----:B------:R0:W-:Y:S01]  /*1fd0*/  STL.64 [R1+0x4f0], R182 ;  /* 0x0004f0b601007387 */ /* 0x0001e20000100a00 */
[----:B-1----:R-:W-:Y:S02]  /*1fe0*/  IMAD.MOV.U32 R188, RZ, RZ, R48 ;  /* 0x000000ffffbc7224 */ /* 0x002fe400078e0030 */
[----:B------:R-:W-:Y:S01]  /*1ff0*/  IMAD.MOV.U32 R189, RZ, RZ, R47 ;  /* 0x000000ffffbd7224 */ /* 0x000fe200078e002f */
[----:B------:R1:W-:Y:S01]  /*2000*/  STL.64 [R1+0x4e8], R180 ;  /* 0x0004e8b401007387 */ /* 0x0003e20000100a00 */
[----:B--2---:R-:W-:-:S02]  /*2010*/  IMAD.MOV.U32 R186, RZ, RZ, R50 ;  /* 0x000000ffffba7224 */ /* 0x004fc400078e0032 */
[----:B------:R-:W-:Y:S01]  /*2020*/  IMAD.MOV.U32 R187, RZ, RZ, R49 ;  /* 0x000000ffffbb7224 */ /* 0x000fe200078e0031 */
[----:B------:R2:W-:Y:S01]  /*2030*/  STL.64 [R1+0x4e0], R178 ;  /* 0x0004e0b201007387 */ /* 0x0005e20000100a00 */
[----:B---3--:R-:W-:Y:S01]  /*2040*/  IMAD.MOV.U32 R184, RZ, RZ, R52 ;  /* 0x000000ffffb87224 */ /* 0x008fe200078e0034 */
[----:B------:R-:W-:Y:S02]  /*2050*/  MOV R185, R51 ;  /* 0x0000003300b97202 */ /* 0x000fe40000000f00 */
[----:B------:R3:W-:Y:S01]  /*2060*/  STL.64 [R1+0x4d8], R176 ;  /* 0x0004d8b001007387 */ /* 0x0007e20000100a00 */
[----:B0-----:R-:W-:Y:S02]  /*2070*/  IMAD.MOV.U32 R182, RZ, RZ, R54 ;  /* 0x000000ffffb67224 */ /* 0x001fe400078e0036 */
[----:B------:R-:W-:Y:S01]  /*2080*/  IMAD.MOV.U32 R183, RZ, RZ, R53 ;  /* 0x000000ffffb77224 */ /* 0x000fe200078e0035 */
[----:B------:R0:W-:Y:S01]  /*2090*/  STL.64 [R1+0x4d0], R174 ;  /* 0x0004d0ae01007387 */ /* 0x0001e20000100a00 */
[----:B-1----:R-:W-:Y:S01]  /*20a0*/  MOV R180, R56 ;  /* 0x0000003800b47202 */ /* 0x002fe20000000f00 */
[----:B------:R-:W-:-:S02]  /*20b0*/  IMAD.MOV.U32 R181, RZ, RZ, R55 ;  /* 0x000000ffffb57224 */ /* 0x000fc400078e0037 */
[----:B------:R1:W-:Y:S01]  /*20c0*/  STL.64 [R1+0x4c8], R172 ;  /* 0x0004c8ac01007387 */ /* 0x0003e20000100a00 */
[----:B--2---:R-:W-:Y:S02]  /*20d0*/  IMAD.MOV.U32 R178, RZ, RZ, R58 ;  /* 0x000000ffffb27224 */ /* 0x004fe400078e003a */
[----:B------:R-:W-:Y:S01]  /*20e0*/  IMAD.MOV.U32 R179, RZ, RZ, R57 ;  /* 0x000000ffffb37224 */ /* 0x000fe200078e0039 */
[----:B------:R2:W-:Y:S01]  /*20f0*/  STL.64 [R1+0x4c0], R170 ;  /* 0x0004c0aa01007387 */ /* 0x0005e20000100a00 */
[----:B---3--:R-:W-:Y:S02]  /*2100*/  IMAD.MOV.U32 R176, RZ, RZ, R60 ;  /* 0x000000ffffb07224 */ /* 0x008fe400078e003c */
[----:B------:R-:W-:Y:S01]  /*2110*/  IMAD.MOV.U32 R177, RZ, RZ, R59 ;  /* 0x000000ffffb17224 */ /* 0x000fe200078e003b */
        /* <DEDUP_REMOVED lines=45> */
[----:B---3--:R-:W-:Y:S01]  /*23f0*/  MOV R145, R91 ;  /* 0x0000005b00917202 */ /* 0x008fe20000000f00 */
[----:B------:R-:W-:Y:S02]  /*2400*/  IMAD.MOV.U32 R144, RZ, RZ, R92 ;  /* 0x000000ffff907224 */ /* 0x000fe400078e005c */
[----:B0-----:R-:W-:Y:S02]  /*2410*/  IMAD.MOV.U32 R142, RZ, RZ, R94 ;  /* 0x000000ffff8e7224 */ /* 0x001fe400078e005e */
[----:B------:R-:W-:Y:S01]  /*2420*/  IMAD.MOV.U32 R143, RZ, RZ, R93 ;  /* 0x000000ffff8f7224 */ /* 0x000fe200078e005d */
[----:B-1----:R-:W-:Y:S01]  /*2430*/  MOV R140, R96 ;  /* 0x00000060008c7202 */ /* 0x002fe20000000f00 */
[----:B------:R-:W-:Y:S02]  /*2440*/  IMAD.MOV.U32 R141, RZ, RZ, R95 ;  /* 0x000000ffff8d7224 */ /* 0x000fe400078e005f */
[----:B------:R-:W-:-:S06]  /*2450*/  WARPGROUP.ARRIVE ;  /* 0x00000000000079c5 */ /* 0x000fcc0000000000 */
[----:B------:R-:W-:Y:S01]  /*2460*/  HGMMA.64x192x16.F32.BF16 R24, gdesc[UR8], RZ, !UPT, gsb0 ;  /* 0x02e00000081879f0 */ /* 0x000fe2000c0018ff */
[----:B------:R-:W-:Y:S02]  /*2470*/  UIADD3 UR8, UR6, 0x2, URZ ;  /* 0x0000000206087890 */ /* 0x000fe4000fffe03f */
[----:B------:R-:W-:Y:S01]  /*2480*/  UIADD3 UR10, UR7, 0x2, URZ ;  /* 0x00000002070a7890 */ /* 0x000fe2000fffe03f */
[----:B------:R-:W-:Y:S01]  /*2490*/  UMOV UR9, 0x40000040 ;  /* 0x4000004000097882 */ /* 0x000fe20000000000 */
[----:B------:R-:W-:Y:S01]  /*24a0*/  UMOV UR11, 0x40000040 ;  /* 0x40000040000b7882 */ /* 0x000fe20000000000 */
[----:B------:R-:W-:Y:S02]  /*24b0*/  WARPGROUP.DEPBAR.LE gsb0, 0x0 ;  /* 0x00008000000079c5 */ /* 0x000fe40000010000 */
[----:B------:R-:W-:-:S12]  /*24c0*/  WARPGROUP.ARRIVE ;  /* 0x00000000000079c5 */ /* 0x000fd80000000000 */
[----:B------:R-:W-:Y:S03]  /*24d0*/  HGMMA.64x192x16.F32.BF16 R140, gdesc[UR8], R140, gsb0 ;  /* 0x02e00000088c79f0 */ /* 0x000fe6000800188c */
[----:B------:R-:W-:Y:S02]  /*24e0*/  WARPGROUP.DEPBAR.LE gsb0, 0x0 ;  /* 0x00008000000079c5 */ /* 0x000fe40000010000 */
[----:B------:R-:W-:Y:S04]  /*24f0*/  STL.64 [R1], R140 ;  /* 0x0000008c01007387 */ /* 0x000fe80000100a00 */
[----:B------:R-:W-:Y:S04]  /*2500*/  STL.64 [R1+0x8], R142 ;  /* 0x0000088e01007387 */ /* 0x000fe80000100a00 */
        /* <DEDUP_REMOVED lines=35> */
[----:B------:R0:W-:Y:S04]  /*2740*/  STL.64 [R1+0x128], R214 ;  /* 0x000128d601007387 */ /* 0x0001e80000100a00 */
        /* <DEDUP_REMOVED lines=10> */
[----:B0-----:R-:W2:Y:S04]  /*27f0*/  LDL.LU.64 R214, [R1+0x570] ;  /* 0x0005700001d67983 */ /* 0x001ea80000300a00 */
[----:B------:R-:W2:Y:S04]  /*2800*/  LDL.LU.64 R212, [R1+0x568] ;  /* 0x0005680001d47983 */ /* 0x000ea80000300a00 */
        /* <DEDUP_REMOVED lines=35> */
[----:B------:R-:W2:Y:S01]  /*2a40*/  LDL.LU.64 R140, [R1+0x448] ;  /* 0x00044800018c7983 */ /* 0x000ea20000300a00 */
[----:B------:R-:W-:Y:S01]  /*2a50*/  UIADD3 UR8, UR6, 0x402, URZ ;  /* 0x0000040206087890 */ /* 0x000fe2000fffe03f */
[----:B------:R-:W-:Y:S01]  /*2a60*/  UMOV UR9, 0x40000040 ;  /* 0x4000004000097882 */ /* 0x000fe20000000000 */
[----:B--2---:R-:W-:-:S07]  /*2a70*/  WARPGROUP.ARRIVE ;  /* 0x00000000000079c5 */ /* 0x004fce0000000000 */
[----:B------:R-:W-:Y:S03]  /*2a80*/  HGMMA.64x192x16.F32.BF16 R120, gdesc[UR8], R120, gsb0 ;  /* 0x02e00000087879f0 */ /* 0x000fe60008001878 */
[----:B------:R-:W-:Y:S02]  /*2a90*/  WARPGROUP.DEPBAR.LE gsb0, 0x0 ;  /* 0x00008000000079c5 */ /* 0x000fe40000010000 */
        /* <DEDUP_REMOVED lines=48> */
[----:B0-----:R-:W2:Y:S04]  /*2da0*/  LDL.LU.64 R120, [R1] ;  /* 0x0000000001787983 */ /* 0x001ea80000300a00 */
        /* <DEDUP_REMOVED lines=48> */
[----:B------:R-:W-:Y:S01]  /*30b0*/  WARPGROUP.ARRIVE ;  /* 0x00000000000079c5 */ /* 0x000fe20000000000 */
[----:B------:R-:W-:-:S07]  /*30c0*/  UMOV UR9, 0x40000040 ;  /* 0x4000004000097882 */ /* 0x000fce0000000000 */
[----:B------:R-:W-:Y:S01]  /*30d0*/  HGMMA.64x192x16.F32.BF16 R24, gdesc[UR8], R24, gsb0 ;  /* 0x02e00000081879f0 */ /* 0x000fe20008001818 */
[----:B------:R-:W-:Y:S02]  /*30e0*/  UIADD3 UR8, UR6, 0x4, URZ ;  /* 0x0000000406087890 */ /* 0x000fe4000fffe03f */
[----:B------:R-:W-:Y:S01]  /*30f0*/  UIADD3 UR10, UR7, 0x4, URZ ;  /* 0x00000004070a7890 */ /* 0x000fe2000fffe03f */
[----:B------:R-:W-:Y:S01]  /*3100*/  UMOV UR9, 0x40000040 ;  /* 0x4000004000097882 */ /* 0x000fe20000000000 */
[----:B------:R-:W-:Y:S01]  /*3110*/  UMOV UR11, 0x40000040 ;  /* 0x40000040000b7882 */ /* 0x000fe20000000000 */
[----:B------:R-:W-:Y:S02]  /*3120*/  WARPGROUP.DEPBAR.LE gsb0, 0x0 ;  /* 0x00008000000079c5 */ /* 0x000fe40000010000 */
[----:B--2---:R-:W-:-:S12]  /*3130*/  WARPGROUP.ARRIVE ;  /* 0x00000000000079c5 */ /* 0x004fd80000000000 */
[----:B------:R-:W-:Y:S03]  /*3140*/  HGMMA.64x192x16.F32.BF16 R120, gdesc[UR8], R120, gsb0 ;  /* 0x02e00000087879f0 */ /* 0x000fe60008001878 */
[----:B------:R-:W-:Y:S02]  /*3150*/  WARPGROUP.DEPBAR.LE gsb0, 0x0 ;  /* 0x00008000000079c5 */ /* 0x000fe40000010000 */
[----:B------:R-:W-:Y:S01]  /*3160*/  STL.64 [R1], R120 ;  /* 0x0000007801007387 */ /* 0x000fe20000100a00 */
[----:B------:R-:W-:Y:S01]  /*3170*/  IMAD.MOV.U32 R4, RZ, RZ, R214 ;  /* 0x000000ffff047224 */ /* 0x000fe200078e00d6 */
[----:B------:R-:W-:Y:S01]  /*3180*/  MOV R6, R212 ;  /* 0x000000d400067202 */ /* 0x000fe20000000f00 */
[----:B------:R-:W-:Y:S01]  /*3190*/  IMAD.MOV.U32 R0, RZ, RZ, R215 ;  /* 0x000000ffff007224 */ /* 0x000fe200078e00d7 */
[----:B------:R-:W-:Y:S01]  /*31a0*/  STL.64 [R1+0x8], R122 ;  /* 0x0000087a01007387 */ /* 0x000fe20000100a00 */
        /* <DEDUP_REMOVED lines=28> */
[----:B------:R-:W-:-:S02]  /*3370*/  IMAD.MOV.U32 R217, RZ, RZ, R194 ;  /* 0x000000ffffd97224 */ /* 0x000fc400078e00c2 */
[----:B------:R-:W-:Y:S01]  /*3380*/  IMAD.MOV.U32 R216, RZ, RZ, R195 ;  /* 0x000000ffffd87224 */ /* 0x000fe200078e00c3 */
[----:B------:R-:W-:Y:S01]  /*3390*/  STL.64 [R1+0x48], R138 ;  /* 0x0000488a01007387 */ /* 0x000fe20000100a00 */
[----:B------:R-:W-:Y:S02]  /*33a0*/  IMAD.MOV.U32 R218, RZ, RZ, R193 ;  /* 0x000000ffffda7224 */ /* 0x000fe400078e00c1 */
[----:B------:R-:W-:Y:S01]  /*33b0*/  IMAD.MOV.U32 R221, RZ, RZ, R190 ;  /* 0x000000ffffdd7224 */ /* 0x000fe200078e00be */
[----:B------:R-:W-:Y:S01]  /*33c0*/  STL.64 [R1+0x50], R140 ;  /* 0x0000508c01007387 */ /* 0x000fe20000100a00 */
[----:B------:R-:W-:Y:S02]  /*33d0*/  IMAD.MOV.U32 R220, RZ, RZ, R191 ;  /* 0x000000ffffdc7224 */ /* 0x000fe400078e00bf */
        /* <DEDUP_REMOVED lines=20> */
[----:B------:R-:W-:-:S03]  /*3520*/  IMAD.MOV.U32 R16, RZ, RZ, R173 ;  /* 0x000000ffff107224 */ /* 0x000fc600078e00ad */
        /* <DEDUP_REMOVED lines=8> */
[----:B------:R0:W-:Y:S04]  /*35b0*/  STL [R1+0xd0], R172 ;  /* 0x0000d0ac01007387 */ /* 0x0001e80000100800 */
        /* <DEDUP_REMOVED lines=91> */
[----:B0-----:R-:W2:Y:S04]  /*3b70*/  LDL.LU R140, [R1] ;  /* 0x00000000018c7983 */ /* 0x001ea80000300800 */
[----:B------:R-:W2:Y:S04]  /*3b80*/  LDL.LU R141, [R1+0x4] ;  /* 0x00000400018d7983 */ /* 0x000ea80000300800 */
        /* <DEDUP_REMOVED lines=50> */
[----:B------:R-:W2:Y:S01]  /*3eb0*/  LDL.LU R192, [R1+0xd0] ;  /* 0x0000d00001c07983 */ /* 0x000ea20000300800 */
[----:B------:R-:W-:Y:S01]  /*3ec0*/  UIADD3 UR8, UR6, 0x804, URZ ;  /* 0x0000080406087890 */ /* 0x000fe2000fffe03f */
[----:B------:R-:W-:Y:S01]  /*3ed0*/  WARPGROUP.ARRIVE ;  /* 0x00000000000079c5 */ /* 0x000fe20000000000 */
[----:B------:R-:W-:Y:S01]  /*3ee0*/  UMOV UR9, 0x40000040 ;  /* 0x4000004000097882 */ /* 0x000fe20000000000 */
[----:B------:R-:W-:Y:S01]  /*3ef0*/  IMAD.MOV.U32 R196, RZ, RZ, R235 ;  /* 0x000000ffffc47224 */ /* 0x000fe200078e00eb */
[----:B------:R-:W-:Y:S01]  /*3f00*/  MOV R199, R232 ;  /* 0x000000e800c77202 */ /* 0x000fe20000000f00 */
[----:B------:R-:W-:Y:S01]  /*3f10*/  IMAD.MOV.U32 R197, RZ, RZ, R234 ;  /* 0x000000ffffc57224 */ /* 0x000fe200078e00ea */
[----:B------:R-:W-:Y:S01]  /*3f20*/  MOV R204, R227 ;  /* 0x000000e300cc7202 */ /* 0x000fe20000000f00 */
[----:B------:R-:W-:-:S02]  /*3f30*/  IMAD.MOV.U32 R198, RZ, RZ, R233 ;  /* 0x000000ffffc67224 */ /* 0x000fc400078e00e9 */
[----:B------:R-:W-:Y:S01]  /*3f40*/  HGMMA.64x192x16.F32.BF16 R24, gdesc[UR8], R24, gsb0 ;  /* 0x02e00000081879f0 */ /* 0x000fe20008001818 */
        /* <DEDUP_REMOVED lines=26> */
[----:B------:R-:W-:Y:S01]  /*40f0*/  UIADD3 UR8, UR6, 0x6, URZ ;  /* 0x0000000606087890 */ /* 0x000fe2000fffe03f */
[----:B------:R-:W-:Y:S01]  /*4100*/  IMAD.MOV.U32 R216, RZ, RZ, R23 ;  /* 0x000000ffffd87224 */ /* 0x000fe200078e0017 */
[----:B------:R-:W-:Y:S01]  /*4110*/  UIADD3 UR10, UR7, 0x6, URZ ;  /* 0x00000006070a7890 */ /* 0x000fe2000fffe03f */
[----:B------:R-:W-:Y:S01]  /*4120*/  IMAD.MOV.U32 R217, RZ, RZ, R22 ;  /* 0x000000ffffd97224 */ /* 0x000fe200078e0016 */
[----:B------:R-:W-:Y:S01]  /*4130*/  UMOV UR9, 0x40000040 ;  /* 0x4000004000097882 */ /* 0x000fe20000000000 */
[----:B------:R-:W-:Y:S01]  /*4140*/  IMAD.MOV.U32 R218, RZ, RZ, R21 ;  /* 0x000000ffffda7224 */ /* 0x000fe200078e0015 */
[----:B------:R-:W-:Y:S01]  /*4150*/  UMOV UR11, 0x40000040 ;  /* 0x40000040000b7882 */ /* 0x000fe20000000000 */
[----:B------:R-:W-:Y:S01]  /*4160*/  IMAD.MOV.U32 R220, RZ, RZ, R19 ;  /* 0x000000ffffdc7224 */ /* 0x000fe200078e0013 */
[----:B------:R0:W5:Y:S01]  /*4170*/  LDL.LU R16, [R1+0x2c0] ;  /* 0x0002c00001107983 */ /* 0x0001620000300800 */
[----:B------:R-:W-:-:S02]  /*4180*/  IMAD.MOV.U32 R221, RZ, RZ, R18 ;  /* 0x000000ffffdd7224 */ /* 0x000fc400078e0012 */
[----:B------:R-:W-:Y:S01]  /*4190*/  IMAD.MOV.U32 R222, RZ, RZ, R17 ;  /* 0x000000ffffde7224 */ /* 0x000fe200078e0011 */
[----:B------:R0:W5:Y:S01]  /*41a0*/  LDL.LU R3, [R1+0x2bc] ;  /* 0x0002bc0001037983 */ /* 0x0001620000300800 */
[----:B------:R-:W-:Y:S02]  /*41b0*/  IMAD.MOV.U32 R223, RZ, RZ, R15 ;  /* 0x000000ffffdf7224 */ /* 0x000fe400078e000f */
[----:B------:R-:W-:Y:S01]  /*41c0*/  IMAD.MOV.U32 R225, RZ, RZ, R13 ;  /* 0x000000ffffe17224 */ /* 0x000fe200078e000d */
[----:B------:R0:W5:Y:S01]  /*41d0*/  LDL.LU R2, [R1+0x2b8] ;  /* 0x0002b80001027983 */ /* 0x0001620000300800 */
[----:B------:R-:W-:Y:S02]  /*41e0*/  IMAD.MOV.U32 R226, RZ, RZ, R12 ;  /* 0x000000ffffe27224 */ /* 0x000fe400078e000c */
[----:B------:R-:W-:Y:S02]  /*41f0*/  IMAD.MOV.U32 R228, RZ, RZ, R10 ;  /* 0x000000ffffe47224 */ /* 0x000fe400078e000a */
[----:B------:R-:W-:-:S02]  /*4200*/  IMAD.MOV.U32 R230, RZ, RZ, R8 ;  /* 0x000000ffffe67224 */ /* 0x000fc400078e0008 */
[----:B------:R-:W-:Y:S01]  /*4210*/  IMAD.MOV.U32 R231, RZ, RZ, R7 ;  /* 0x000000ffffe77224 */ /* 0x000fe200078e0007 */
[----:B------:R-:W-:-:S05]  /*4220*/  WARPGROUP.DEPBAR.LE gsb0, 0x0 ;  /* 0x00008000000079c5 */ /* 0x000fca0000010000 */
[----:B--2---:R-:W-:-:S06]  /*4230*/  WARPGROUP.ARRIVE ;  /* 0x00000000000079c5 */ /* 0x004fcc0000000000 */
        /* <DEDUP_REMOVED lines=50> */
[----:B-1----:R-:W2:Y:S04]  /*4560*/  LDL.LU.64 R214, [R1+0x2b0] ;  /* 0x0002b00001d67983 */ /* 0x002ea80000300a00 */
        /* <DEDUP_REMOVED lines=40> */
[----:B------:R-:W-:Y:S01]  /*47f0*/  HGMMA.64x192x16.F32.BF16 R120, gdesc[UR8], R120, gsb0 ;  /* 0x02e00000087879f0 */ /* 0x000fe20008001878 */
[----:B------:R-:W-:Y:S01]  /*4800*/  UIADD3 UR8, UR6, 0x806, URZ ;  /* 0x0000080606087890 */ /* 0x000fe2000fffe03f */
[----:B------:R-:W-:Y:S01]  /*4810*/  UMOV UR9, 0x40000040 ;  /* 0x4000004000097882 */ /* 0x000fe20000000000 */
[----:B------:R-:W-:Y:S02]  /*4820*/  WARPGROUP.DEPBAR.LE gsb0, 0x0 ;  /* 0x00008000000079c5 */ /* 0x000fe40000010000 */
[----:B------:R-:W-:-:S15]  /*4830*/  WARPGROUP.ARRIVE ;  /* 0x00000000000079c5 */ /* 0x000fde0000000000 */
[----:B------:R-:W-:Y:S03]  /*4840*/  HGMMA.64x192x16.F32.BF16 R24, gdesc[UR8], R24, gsb0 ;  /* 0x02e00000081879f0 */ /* 0x000fe60008001818 */
[----:B------:R-:W-:Y:S02]  /*4850*/  WARPGROUP.DEPBAR.LE gsb0, 0x0 ;  /* 0x00008000000079c5 */ /* 0x000fe40000010000 */
[----:B0-----:R-:W-:Y:S05]  /*4860*/  @!P1 BRA `(.L_x_18) ;  /* 0x0000003c00689947 */ /* 0x001fea0003800000 */
[----:B------:R-:W-:-:S04]  /*4870*/  UIADD3 UR12, UR39, 0x1, URZ ;  /* 0x00000001270c7890 */ /* 0x000fc8000fffe03f */
[----:B------:R-:W-:-:S04]  /*4880*/  UISETP.NE.AND UP0, UPT, UR12, 0x3, UPT ;  /* 0x000000030c00788c */ /* 0x000fc8000bf05270 */
[----:B------:R-:W-:Y:S02]  /*4890*/  USEL UR6, URZ, 0x1, UP0 ;  /* 0x000000013f067887 */ /* 0x000fe40008000000 */
[----:B------:R-:W-:Y:S02]  /*48a0*/  USEL UR12, UR12, URZ, UP0 ;  /* 0x0000003f0c0c7287 */ /* 0x000fe40008000000 */
[----:B------:R-:W-:-:S06]  /*48b0*/  ULOP3.LUT UR6, UR38, UR6, URZ, 0x3c, !UPT ;  /* 0x0000000626067292 */ /* 0x000fcc000f8e3c3f */
[----:B------:R-:W-:Y:S01]  /*48c0*/  IMAD.U32 R0, RZ, RZ, UR6 ;  /* 0x00000006ff007e24 */ /* 0x000fe2000f8e00ff */
[----:B------:R-:W-:-:S06]  /*48d0*/  UMOV UR6, UR39 ;  /* 0x0000002700067c82 */ /* 0x000fcc0008000000 */
.L_x_25:
[----:B------:R-:W-:Y:S05]  /*48e0*/  @!P0 BRA `(.L_x_19) ;  /* 0x0000000000048947 */ /* 0x000fea0003800000 */
[----:B------:R-:W-:Y:S01]  /*48f0*/  BPT.TRAP 0x1 ;  /* 0x000000040000795c */ /* 0x000fe20000300000 */
.L_x_19:
[----:B------:R-:W0:Y:S01]  /*4900*/  S2UR UR8, SR_CgaCtaId ;  /* 0x00000000000879c3 */ /* 0x000e220000008800 */
[----:B------:R-:W-:Y:S01]  /*4910*/  UMOV UR7, 0x400 ;  /* 0x0000040000077882 */ /* 0x000fe20000000000 */
[----:B------:R-:W-:Y:S01]  /*4920*/  SHF.L.U32 R4, R0, 0x1f, RZ ;  /* 0x0000001f00047819 */ /* 0x000fe200000006ff */
[----:B0-----:R-:W-:-:S04]  /*4930*/  ULEA UR7, UR8, UR7, 0x18 ;  /* 0x0000000708077291 */ /* 0x001fc8000f8ec03f */
[----:B------:R-:W-:-:S09]  /*4940*/  ULEA UR8, UR12, UR7, 0x3 ;  /* 0x000000070c087291 */ /* 0x000fd2000f8e183f */
[----:B------:R0:W1:Y:S01]  /*4950*/  SYNCS.PHASECHK.TRANS64.TRYWAIT P1, [UR8], R4 ;  /* 0x00000004ff0075a7 */ /* 0x0000620008020148 */
[----:B------:R-:W-:Y:S05]  /*4960*/  @!P0 BRA `(.L_x_20) ;  /* 0x0000000000048947 */ /* 0x000fea0003800000 */
[----:B------:R-:W-:Y:S01]  /*4970*/  BPT.TRAP 0x1 ;  /* 0x000000040000795c */ /* 0x000fe20000300000 */
.L_x_20:
[----:B-1----:R-:W-:Y:S05]  /*4980*/  @P1 BRA `(.L_x_21) ;  /* 0x0000000000081947 */ /* 0x002fea0003800000 */
[----:B------:R-:W1:Y:S02]  /*4990*/  SYNCS.PHASECHK.TRANS64.TRYWAIT P1, [UR8], R4 ;  /* 0x00000004ff0075a7 */ /* 0x000e640008020148 */
[----:B-1----:R-:W-:Y:S05]  /*49a0*/  @!P1 BRA `(.L_x_22) ;  /* 0x0000017c00149947 */ /* 0x002fea0003800000 */
.L_x_21:
        /* <DEDUP_REMOVED lines=48> */
[----:B--2---:R-:W2:Y:S04]  /*4cb0*/  LDL.LU.64 R24, [R1] ;  /* 0x0000000001187983 */ /* 0x004ea80000300a00 */
        /* <DEDUP_REMOVED lines=47> */
[----:B------:R-:W-:-:S02]  /*4fb0*/  UIMAD UR13, UR12, 0xc00, UR4 ;  /* 0x00000c000c0d78a4 */ /* 0x000fc4000f8e0204 */
[----:B------:R-:W-:Y:S01]  /*4fc0*/  UIMAD UR14, UR12, 0x600, UR5 ;  /* 0x000006000c0e78a4 */ /* 0x000fe2000f8e0205 */
[----:B-----5:R-:W-:Y:S01]  /*4fd0*/  STL [R1+0x2c4], R16 ;  /* 0x0002c41001007387 */ /* 0x020fe20000100800 */
[----:B------:R-:W-:Y:S01]  /*4fe0*/  UMOV UR9, 0x40000040 ;  /* 0x4000004000097882 */ /* 0x000fe20000000000 */
[----:B------:R-:W-:Y:S02]  /*4ff0*/  UMOV UR11, 0x40000040 ;  /* 0x40000040000b7882 */ /* 0x000fe40000000000 */
[----:B------:R-:W-:Y:S01]  /*5000*/  UMOV UR8, UR13 ;  /* 0x0000000d00087c82 */ /* 0x000fe20008000000 */
[----:B------:R-:W-:Y:S01]  /*5010*/  STL [R1+0x2c0], R3 ;  /* 0x0002c00301007387 */ /* 0x000fe20000100800 */
[----:B------:R-:W-:-:S03]  /*5020*/  UMOV UR10, UR14 ;  /* 0x0000000e000a7c82 */ /* 0x000fc60008000000 */
[----:B------:R3:W-:Y:S04]  /*5030*/  STL [R1+0x2bc], R2 ;  /* 0x0002bc0201007387 */ /* 0x0007e80000100800 */
[----:B------:R4:W-:Y:S01]  /*5040*/  STL [R1+0x2b8], R0 ;  /* 0x0002b80001007387 */ /* 0x0009e20000100800 */
[----:B--2---:R-:W-:-:S06]  /*5050*/  WARPGROUP.ARRIVE ;  /* 0x00000000000079c5 */ /* 0x004fcc0000000000 */
[----:B------:R-:W-:Y:S01]  /*5060*/  HGMMA.64x192x16.F32.BF16 R24, gdesc[UR8], R24, gsb0 ;  /* 0x02e00000081879f0 */ /* 0x000fe20008001818 */
[----:B------:R-:W-:Y:S01]  /*5070*/  UIADD3 UR8, UR13, 0x400, URZ ;  /* 0x000004000d087890 */ /* 0x000fe2000fffe03f */
[----:B------:R-:W-:Y:S01]  /*5080*/  UMOV UR9, 0x40000040 ;  /* 0x4000004000097882 */ /* 0x000fe20000000000 */
[----:B------:R-:W-:Y:S02]  /*5090*/  WARPGROUP.DEPBAR.LE gsb0, 0x0 ;  /* 0x00008000000079c5 */ /* 0x000fe40000010000 */
[----:B------:R-:W-:Y:S01]  /*50a0*/  WARPGROUP.ARRIVE ;  /* 0x00000000000079c5 */ /* 0x000fe20000000000 */
[----:B------:R-:W-:Y:S01]  /*50b0*/  STL.64 [R1], R24 ;  /* 0x0000001801007387 */ /* 0x000fe20000100a00 */
[----:B---3--:R-:W-:Y:S01]  /*50c0*/  IMAD.MOV.U32 R2, RZ, RZ, R118 ;  /* 0x000000ffff027224 */ /* 0x008fe200078e0076 */
[----:B----4-:R-:W-:Y:S01]  /*50d0*/  MOV R0, R119 ;  /* 0x0000007700007202 */ /* 0x010fe20000000f00 */
[----:B01----:R-:W-:Y:S01]  /*50e0*/  IMAD.MOV.U32 R4, RZ, RZ, R116 ;  /* 0x000000ffff047224 */ /* 0x003fe200078e0074 */
[----:B------:R-:W-:Y:S10]  /*50f0*/  STL.64 [R1+0x8], R26 ;  /* 0x0000081a01007387 */ /* 0x000ff40000100a00 */
[----:B------:R-:W-:Y:S01]  /*5100*/  HGMMA.64x192x16.F32.BF16 R120, gdesc[UR8], R120, gsb0 ;  /* 0x02e00000087879f0 */ /* 0x000fe20008001878 */
[----:B------:R-:W-:Y:S01]  /*5110*/  IMAD.MOV.U32 R3, RZ, RZ, R117 ;  /* 0x000000ffff037224 */ /* 0x000fe200078e0075 */
[----:B------:R-:W-:Y:S01]  /*5120*/  MOV R6, R114 ;  /* 0x0000007200067202 */ /* 0x000fe20000000f00 */
        /* <DEDUP_REMOVED lines=111> */
[----:B------:R-:W-:-:S03]  /*5820*/  WARPGROUP.DEPBAR.LE gsb0, 0x0 ;  /* 0x00008000000079c5 */ /* 0x000fc60000010000 */
        /* <DEDUP_REMOVED lines=38> */
[----:B0-----:R-:W3:Y:S04]  /*5a90*/  LDL.LU R140, [R1] ;  /* 0x00000000018c7983 */ /* 0x001ee80000300800 */
[----:B------:R-:W3:Y:S04]  /*5aa0*/  LDL.LU R141, [R1+0x4] ;  /* 0x00000400018d7983 */ /* 0x000ee80000300800 */
        /* <DEDUP_REMOVED lines=50> */
[----:B------:R-:W3:Y:S01]  /*5dd0*/  LDL.LU R192, [R1+0xd0] ;  /* 0x0000d00001c07983 */ /* 0x000ee20000300800 */
[----:B------:R-:W-:Y:S01]  /*5de0*/  UIADD3 UR8, UR13, 0x800, URZ ;  /* 0x000008000d087890 */ /* 0x000fe2000fffe03f */
[----:B--2---:R-:W-:Y:S01]  /*5df0*/  WARPGROUP.ARRIVE ;  /* 0x00000000000079c5 */ /* 0x004fe20000000000 */
[----:B------:R-:W-:Y:S01]  /*5e00*/  UMOV UR9, 0x40000040 ;  /* 0x4000004000097882 */ /* 0x000fe20000000000 */
[----:B------:R-:W-:Y:S01]  /*5e10*/  IMAD.MOV.U32 R193, RZ, RZ, R235 ;  /* 0x000000ffffc17224 */ /* 0x000fe200078e00eb */
[----:B------:R-:W-:Y:S01]  /*5e20*/  MOV R197, R231 ;  /* 0x000000e700c57202 */ /* 0x000fe20000000f00 */
[----:B------:R-:W-:Y:S01]  /*5e30*/  IMAD.MOV.U32 R194, RZ, RZ, R234 ;  /* 0x000000ffffc27224 */ /* 0x000fe200078e00ea */
[----:B------:R-:W-:Y:S01]  /*5e40*/  MOV R202, R226 ;  /* 0x000000e200ca7202 */ /* 0x000fe20000000f00 */
[----:B------:R-:W-:Y:S01]  /*5e50*/  IMAD.MOV.U32 R195, RZ, RZ, R233 ;  /* 0x000000ffffc37224 */ /* 0x000fe200078e00e9 */
[----:B------:R-:W-:Y:S01]  /*5e60*/  MOV R207, R221 ;  /* 0x000000dd00cf7202 */ /* 0x000fe20000000f00 */
[----:B------:R-:W-:Y:S01]  /*5e70*/  HGMMA.64x192x16.F32.BF16 R24, gdesc[UR8], R24, gsb0 ;  /* 0x02e00000081879f0 */ /* 0x000fe20008001818 */
[----:B------:R-:W-:Y:S01]  /*5e80*/  IMAD.MOV.U32 R196, RZ, RZ, R232 ;  /* 0x000000ffffc47224 */ /* 0x000fe200078e00e8 */
[----:B------:R-:W-:Y:S01]  /*5e90*/  MOV R212, R216 ;  /* 0x000000d800d47202 */ /* 0x000fe20000000f00 */
[----:B------:R-:W-:Y:S01]  /*5ea0*/  IMAD.MOV.U32 R198, RZ, RZ, R230 ;  /* 0x000000ffffc67224 */ /* 0x000fe200078e00e6 */
[----:B------:R-:W-:Y:S01]  /*5eb0*/  MOV R232, R4 ;  /* 0x0000000400e87202 */ /* 0x000fe20000000f00 */
[----:B------:R-:W-:Y:S01]  /*5ec0*/  IMAD.MOV.U32 R199, RZ, RZ, R229 ;  /* 0x000000ffffc77224 */ /* 0x000fe200078e00e5 */
[----:B------:R-:W-:Y:S01]  /*5ed0*/  UIADD3 UR8, UR13, 0x2, URZ ;  /* 0x000000020d087890 */ /* 0x000fe2000fffe03f */
[----:B------:R-:W-:Y:S01]  /*5ee0*/  IMAD.MOV.U32 R200, RZ, RZ, R228 ;  /* 0x000000ffffc87224 */ /* 0x000fe200078e00e4 */
[----:B------:R-:W-:Y:S01]  /*5ef0*/  UIADD3 UR10, UR14, 0x2, URZ ;  /* 0x000000020e0a7890 */ /* 0x000fe2000fffe03f */
[----:B------:R-:W-:Y:S01]  /*5f00*/  IMAD.MOV.U32 R201, RZ, RZ, R227 ;  /* 0x000000ffffc97224 */ /* 0x000fe200078e00e3 */
[----:B------:R-:W-:Y:S01]  /*5f10*/  MOV R227, R9 ;  /* 0x0000000900e37202 */ /* 0x000fe20000000f00 */
[----:B------:R-:W-:Y:S01]  /*5f20*/  IMAD.MOV.U32 R203, RZ, RZ, R225 ;  /* 0x000000ffffcb7224 */ /* 0x000fe200078e00e1 */
[----:B------:R-:W-:Y:S01]  /*5f30*/  UMOV UR9, 0x40000040 ;  /* 0x4000004000097882 */ /* 0x000fe20000000000 */
[----:B------:R-:W-:Y:S01]  /*5f40*/  IMAD.MOV.U32 R204, RZ, RZ, R224 ;  /* 0x000000ffffcc7224 */ /* 0x000fe200078e00e0 */
[----:B------:R-:W-:Y:S01]  /*5f50*/  UMOV UR11, 0x40000040 ;  /* 0x40000040000b7882 */ /* 0x000fe20000000000 */
        /* <DEDUP_REMOVED lines=26> */
[----:B------:R-:W-:Y:S01]  /*6100*/  IMAD.MOV.U32 R235, RZ, RZ, R0 ;  /* 0x000000ffffeb7224 */ /* 0x000fe200078e0000 */
[----:B------:R-:W-:-:S05]  /*6110*/  WARPGROUP.DEPBAR.LE gsb0, 0x0 ;  /* 0x00008000000079c5 */ /* 0x000fca0000010000 */
[----:B---3--:R-:W-:-:S06]  /*6120*/  WARPGROUP.ARRIVE ;  /* 0x00000000000079c5 */ /* 0x008fcc0000000000 */
        /* <DEDUP_REMOVED lines=202> */
[----:B------:R-:W-:Y:S01]  /*6dd0*/  MOV R5, R214 ;  /* 0x000000d600057202 */ /* 0x000fe20000000f00 */
        /* <DEDUP_REMOVED lines=227> */
[----:B------:R-:W-:Y:S02]  /*7c10*/  IMAD.MOV.U32 R204, RZ, RZ, R228 ;  /* 0x000000ffffcc7224 */ /* 0x000fe400078e00e4 */
[----:B------:R-:W-:Y:S01]  /*7c20*/  IMAD.MOV.U32 R205, RZ, RZ, R227 ;  /* 0x000000ffffcd7224 */ /* 0x000fe200078e00e3 */
[----:B------:R-:W-:Y:S01]  /*7c30*/  MOV R227, R12 ;  /* 0x0000000c00e37202 */ /* 0x000fe20000000f00 */
[----:B------:R-:W-:-:S02]  /*7c40*/  IMAD.MOV.U32 R207, RZ, RZ, R225 ;  /* 0x000000ffffcf7224 */ /* 0x000fc400078e00e1 */
[----:B------:R-:W-:Y:S02]  /*7c50*/  IMAD.MOV.U32 R208, RZ, RZ, R224 ;  /* 0x000000ffffd07224 */ /* 0x000fe400078e00e0 */
[----:B------:R-:W-:Y:S02]  /*7c60*/  IMAD.MOV.U32 R209, RZ, RZ, R223 ;  /* 0x000000ffffd17224 */ /* 0x000fe400078e00df */
[----:B------:R-:W-:Y:S01]  /*7c70*/  IMAD.MOV.U32 R210, RZ, RZ, R222 ;  /* 0x000000ffffd27224 */ /* 0x000fe200078e00de */
[----:B------:R-:W-:Y:S01]  /*7c80*/  MOV R222, R18 ;  /* 0x0000001200de7202 */ /* 0x000fe20000000f00 */
[----:B------:R-:W-:Y:S02]  /*7c90*/  IMAD.MOV.U32 R212, RZ, RZ, R220 ;  /* 0x000000ffffd47224 */ /* 0x000fe400078e00dc */
[----:B------:R-:W-:Y:S02]  /*7ca0*/  IMAD.MOV.U32 R213, RZ, RZ, R219 ;  /* 0x000000ffffd57224 */ /* 0x000fe400078e00db */
[----:B------:R-:W-:-:S02]  /*7cb0*/  IMAD.MOV.U32 R214, RZ, RZ, R218 ;  /* 0x000000ffffd67224 */ /* 0x000fc400078e00da */
[----:B------:R-:W-:Y:S01]  /*7cc0*/  IMAD.MOV.U32 R215, RZ, RZ, R217 ;  /* 0x000000ffffd77224 */ /* 0x000fe200078e00d9 */
[----:B------:R-:W-:Y:S01]  /*7cd0*/  MOV R217, R23 ;  /* 0x0000001700d97202 */ /* 0x000fe20000000f00 */
[----:B------:R-:W-:Y:S02]  /*7ce0*/  IMAD.MOV.U32 R193, RZ, RZ, R16 ;  /* 0x000000ffffc17224 */ /* 0x000fe400078e0010 */
[----:B------:R-:W-:Y:S02]  /*7cf0*/  IMAD.MOV.U32 R194, RZ, RZ, R3 ;  /* 0x000000ffffc27224 */ /* 0x000fe400078e0003 */
[----:B------:R-:W-:Y:S02]  /*7d00*/  IMAD.MOV.U32 R195, RZ, RZ, R2 ;  /* 0x000000ffffc37224 */ /* 0x000fe400078e0002 */
[----:B------:R-:W-:Y:S02]  /*7d10*/  IMAD.MOV.U32 R226, RZ, RZ, R13 ;  /* 0x000000ffffe27224 */ /* 0x000fe400078e000d */
[----:B------:R-:W-:-:S02]  /*7d20*/  IMAD.MOV.U32 R231, RZ, RZ, R8 ;  /* 0x000000ffffe77224 */ /* 0x000fc400078e0008 */
[----:B------:R-:W-:Y:S02]  /*7d30*/  IMAD.MOV.U32 R233, RZ, RZ, R6 ;  /* 0x000000ffffe97224 */ /* 0x000fe400078e0006 */
[----:B------:R-:W-:Y:S02]  /*7d40*/  IMAD.MOV.U32 R234, RZ, RZ, R5 ;  /* 0x000000ffffea7224 */ /* 0x000fe400078e0005 */
        /* <DEDUP_REMOVED lines=17> */
[----:B------:R-:W-:Y:S01]  /*7e60*/  IMAD.MOV.U32 R230, RZ, RZ, R9 ;  /* 0x000000ffffe67224 */ /* 0x000fe200078e0009 */
[----:B------:R0:W5:Y:S01]  /*7e70*/  LDL.LU R0, [R1+0x2b8] ;  /* 0x0002b80001007983 */ /* 0x0001620000300800 */
[----:B------:R-:W-:-:S04]  /*7e80*/  WARPGROUP.DEPBAR.LE gsb0, 0x0 ;  /* 0x00008000000079c5 */ /* 0x000fc80000010000 */
        /* <DEDUP_REMOVED lines=100> */
[----:B------:R-:W-:Y:S01]  /*84d0*/  BPT.TRAP 0x1 ;  /* 0x000000040000795c */ /* 0x000fe20000300000 */
.L_x_23:
[----:B------:R-:W-:Y:S02]  /*84e0*/  UISETP.GT.U32.AND UP0, UPT, UR40, 0x1, UPT ;  /* 0x000000012800788c */ /* 0x000fe4000bf04070 */
[----:B------:R-:W-:-:S04]  /*84f0*/  ULEA UR7, UR6, UR7, 0x3 ;  /* 0x0000000706077291 */ /* 0x000fc8000f8e183f */
[----:B------:R-:W-:Y:S01]  /*8500*/  UIADD3 UR7, UR7, 0x18, URZ ;  /* 0x0000001807077890 */ /* 0x000fe2000fffe03f */
[----:B------:R-:W-:-:S03]  /*8510*/  PLOP3.LUT P1, PT, PT, PT, UP0, 0x80, 0x0 ;  /* 0x000000000000781c */ /* 0x000fc60003f2f008 */
[----:B------:R-:W-:-:S09]  /*8520*/  UPRMT UR7, URZ, 0x654, UR7 ;  /* 0x000006543f077896 */ /* 0x000fd20008000007 */
[----:B------:R-:W-:Y:S01]  /*8530*/  SYNCS.ARRIVE.TRANS64.RED.A1T0 RZ, [UR7], RZ ;  /* 0x000000ffffff79a7 */ /* 0x000fe20008100407 */
[----:B------:R-:W-:Y:S05]  /*8540*/  @P1 BRA `(.L_x_24) ;  /* 0x0000000000041947 */ /* 0x000fea0003800000 */
[----:B------:R-:W-:Y:S01]  /*8550*/  BPT.TRAP 0x1 ;  /* 0x000000040000795c */ /* 0x000fe20000300000 */
.L_x_24:
[----:B------:R-:W-:Y:S01]  /*8560*/  UIADD3 UR12, UR12, 0x1, URZ ;  /* 0x000000010c0c7890 */ /* 0x000fe2000fffe03f */
[C---:B-----5:R-:W-:Y:S01]  /*8570*/  ISETP.GT.AND P1, PT, R3.reuse, 0x1, PT ;  /* 0x000000010300780c */ /* 0x060fe20003f24270 */
[----:B------:R-:W-:Y:S01]  /*8580*/  UIADD3 UR6, UR6, 0x1, URZ ;  /* 0x0000000106067890 */ /* 0x000fe2000fffe03f */
[----:B------:R-:W-:Y:S01]  /*8590*/  VIADD R3, R3, 0xffffffff ;  /* 0xffffffff03037836 */ /* 0x000fe20000000000 */
[----:B------:R-:W-:Y:S02]  /*85a0*/  UISETP.NE.AND UP0, UPT, UR12, 0x3, UPT ;  /* 0x000000030c00788c */ /* 0x000fe4000bf05270 */
[----:B------:R-:W-:Y:S02]  /*85b0*/  UISETP.NE.AND UP1, UPT, UR6, 0x3, UPT ;  /* 0x000000030600788c */ /* 0x000fe4000bf25270 */
[----:B------:R-:W-:Y:S02]  /*85c0*/  USEL UR7, URZ, 0x1, UP0 ;  /* 0x000000013f077887 */ /* 0x000fe40008000000 */
[----:B------:R-:W-:-:S02]  /*85d0*/  USEL UR12, UR12, URZ, UP0 ;  /* 0x0000003f0c0c7287 */ /* 0x000fc40008000000 */
[----:B------:R-:W-:Y:S02]  /*85e0*/  USEL UR6, UR6, URZ, UP1 ;  /* 0x0000003f06067287 */ /* 0x000fe40008800000 */
[----:B------:R-:W-:Y:S01]  /*85f0*/  LOP3.LUT R0, R0, UR7, RZ, 0x3c, !PT ;  /* 0x0000000700007c12 */ /* 0x000fe2000f8e3cff */
[----:B------:R-:W-:Y:S09]  /*8600*/  @P1 BRA `(.L_x_25) ;  /* 0xffffffc000b41947 */ /* 0x000ff2000383ffff */
.L_x_18:
[----:B------:R-:W0:Y:S02]  /*8610*/  LDC R0, c[0x0][0x28c] ;  /* 0x0000a300ff007b82 */ /* 0x000e240000000800 */
[----:B0-----:R-:W-:-:S13]  /*8620*/  ISETP.GE.AND P1, PT, R0, 0x1, PT ;  /* 0x000000010000780c */ /* 0x001fda0003f26270 */
[----:B------:R-:W-:Y:S05]  /*8630*/  @!P1 BRA `(.L_x_26) ;  /* 0x00000000004c9947 */ /* 0x000fea0003800000 */
[----:B------:R-:W-:Y:S05]  /*8640*/  @!P0 BRA `(.L_x_27) ;  /* 0x0000000000048947 */ /* 0x000fea0003800000 */
[----:B------:R-:W-:Y:S01]  /*8650*/  BPT.TRAP 0x1 ;  /* 0x000000040000795c */ /* 0x000fe20000300000 */
.L_x_27:
[----:B------:R-:W0:Y:S01]  /*8660*/  S2UR UR7, SR_CgaCtaId ;  /* 0x00000000000779c3 */ /* 0x000e220000008800 */
[----:B------:R-:W-:-:S04]  /*8670*/  UISETP.LT.AND UP0, UPT, UR45, 0x1, UPT ;  /* 0x000000012d00788c */ /* 0x000fc8000bf01270 */
[----:B------:R-:W-:Y:S02]  /*8680*/  USEL UR6, UR45, 0x1, UP0 ;  /* 0x000000012d067887 */ /* 0x000fe40008000000 */
[----:B------:R-:W-:Y:S02]  /*8690*/  UISETP.GT.U32.AND UP0, UPT, UR40, 0x1, UPT ;  /* 0x000000012800788c */ /* 0x000fe4000bf04070 */
[----:B------:R-:W-:-:S04]  /*86a0*/  UIADD3 UR6, UR39, UR45, -UR6 ;  /* 0x0000002d27067290 */ /* 0x000fc8000fffe806 */
[----:B------:R-:W-:Y:S01]  /*86b0*/  UIMAD.WIDE.U32 UR4, UR6, -0x55555555, URZ ;  /* 0xaaaaaaab060478a5 */ /* 0x000fe2000f8e003f */
[----:B------:R-:W-:-:S03]  /*86c0*/  PLOP3.LUT P0, PT, PT, PT, UP0, 0x80, 0x0 ;  /* 0x000000000000781c */ /* 0x000fc60003f0f008 */
[----:B------:R-:W-:-:S03]  /*86d0*/  USHF.R.U32.HI UR4, URZ, 0x1, UR5 ;  /* 0x000000013f047899 */ /* 0x000fc60008011605 */
[----:B------:R-:W-:Y:S01]  /*86e0*/  UMOV UR5, 0x400 ;  /* 0x0000040000057882 */ /* 0x000fe20000000000 */
[----:B------:R-:W-:Y:S02]  /*86f0*/  UIMAD UR6, UR4, -0x3, UR6 ;  /* 0xfffffffd040678a4 */ /* 0x000fe4000f8e0206 */
[----:B0-----:R-:W-:-:S04]  /*8700*/  ULEA UR5, UR7, UR5, 0x18 ;  /* 0x0000000507057291 */ /* 0x001fc8000f8ec03f */
[----:B------:R-:W-:-:S04]  /*8710*/  ULEA UR6, UR6, UR5, 0x3 ;  /* 0x0000000506067291 */ /* 0x000fc8000f8e183f */
[----:B------:R-:W-:-:S04]  /*8720*/  UIADD3 UR6, UR6, 0x18, URZ ;  /* 0x0000001806067890 */ /* 0x000fc8000fffe03f */
[----:B------:R-:W-:-:S09]  /*8730*/  UPRMT UR6, URZ, 0x654, UR6 ;  /* 0x000006543f067896 */ /* 0x000fd20008000006 */
[----:B------:R-:W-:Y:S01]  /*8740*/  SYNCS.ARRIVE.TRANS64.RED.A1T0 RZ, [UR6], RZ ;  /* 0x000000ffffff79a7 */ /* 0x000fe20008100406 */
[----:B------:R-:W-:Y:S05]  /*8750*/  @P0 BRA `(.L_x_26) ;  /* 0x0000000000040947 */ /* 0x000fea0003800000 */
[----:B------:R-:W-:Y:S01]  /*8760*/  BPT.TRAP 0x1 ;  /* 0x000000040000795c */ /* 0x000fe20000300000 */
.L_x_26:
[----:B------:R-:W0:Y:S01]  /*8770*/  S2R R5, SR_TID.X ;  /* 0x0000000000057919 */ /* 0x000e220000002100 */
[----:B------:R-:W-:Y:S02]  /*8780*/  UIMAD UR43, UR43, 0xc0, URZ ;  /* 0x000000c02b2b78a4 */ /* 0x000fe4000f8e023f */
[----:B------:R-:W-:Y:S01]  /*8790*/  USHF.R.S32.HI UR10, URZ, 0x1f, UR44 ;  /* 0x0000001f3f0a7899 */ /* 0x000fe2000801142c */
[----:B------:R-:W1:Y:S01]  /*87a0*/  S2R R0, SR_TID.X ;  /* 0x0000000000007919 */ /* 0x000e620000002100 */
[----:B------:R-:W-:Y:S01]  /*87b0*/  ULDC.64 UR8, c[0x0][0x5d0] ;  /* 0x0001740000087ab9 */ /* 0x000fe20000000a00 */
[----:B------:R-:W-:Y:S01]  /*87c0*/  UIMAD.WIDE UR6, UR42, 0x180, URZ ;  /* 0x000001802a0678a5 */ /* 0x000fe2000f8e023f */
[----:B------:R-:W-:Y:S01]  /*87d0*/  IMAD.U32 R18, RZ, RZ, UR43 ;  /* 0x0000002bff127e24 */ /* 0x000fe2000f8e00ff */
[----:B------:R-:W-:Y:S02]  /*87e0*/  UIMAD UR4, UR10, UR8, URZ ;  /* 0x000000080a0472a4 */ /* 0x000fe4000f8e023f */
[----:B------:R-:W-:Y:S01]  /*87f0*/  IMAD.U32 R6, RZ, RZ, UR8 ;  /* 0x00000008ff067e24 */ /* 0x000fe2000f8e00ff */
[----:B------:R-:W-:-:S02]  /*8800*/  UIMAD UR42, UR42, 0x180, URZ ;  /* 0x000001802a2a78a4 */ /* 0x000fc4000f8e023f */
[----:B------:R-:W-:Y:S01]  /*8810*/  UIMAD UR4, UR44, UR9, UR4 ;  /* 0x000000092c0472a4 */ /* 0x000fe2000f8e0204 */
[----:B------:R-:W-:Y:S01]  /*8820*/  ULDC UR8, c[0x0][0x284] ;  /* 0x0000a10000087ab9 */ /* 0x000fe20000000800 */
[----:B------:R-:W-:Y:S02]  /*8830*/  UIADD3 UR39, UR45, UR39, URZ ;  /* 0x000000272d277290 */ /* 0x000fe4000fffe03f */
[----:B------:R-:W-:Y:S02]  /*8840*/  UISETP.GE.U32.AND UP2, UPT, UR45, 0x3, UPT ;  /* 0x000000032d00788c */ /* 0x000fe4000bf46070 */
[----:B------:R-:W-:-:S04]  /*8850*/  UISETP.GT.U32.AND UP1, UPT, UR39, 0x2, UPT ;  /* 0x000000022700788c */ /* 0x000fc8000bf24070 */
[----:B------:R-:W-:Y:S01]  /*8860*/  UISETP.LT.U32.AND UP1, UPT, UR45, 0x3, UP1 ;  /* 0x000000032d00788c */ /* 0x000fe20008f21070 */
[C---:B0-----:R-:W-:Y:S01]  /*8870*/  IMAD.SHL.U32 R19, R5.reuse, 0x2, RZ ;  /* 0x0000000205137824 */ /* 0x041fe200078e00ff */
[----:B------:R-:W-:Y:S02]  /*8880*/  LOP3.LUT R4, R5, 0x60, RZ, 0xc0, !PT ;  /* 0x0000006005047812 */ /* 0x000fe400078ec0ff */
[----:B-1---5:R-:W-:Y:S02]  /*8890*/  SHF.R.U32.HI R3, RZ, 0x7, R0 ;  /* 0x00000007ff037819 */ /* 0x022fe40000011600 */
[----:B------:R-:W-:Y:S02]  /*88a0*/  LOP3.LUT R18, R18, 0x6, R19, 0xf8, !PT ;  /* 0x0000000612127812 */ /* 0x000fe400078ef813 */
[----:B------:R-:W-:Y:S02]  /*88b0*/  SHF.R.U32.HI R0, RZ, 0x2, R5 ;  /* 0x00000002ff007819 */ /* 0x000fe40000011605 */
[----:B------:R-:W-:-:S02]  /*88c0*/  LOP3.LUT R3, R3, 0x1, RZ, 0xc0, !PT ;  /* 0x0000000103037812 */ /* 0x000fc400078ec0ff */
[--C-:B------:R-:W-:Y:S02]  /*88d0*/  SHF.R.S32.HI R19, RZ, 0x1f, R18.reuse ;  /* 0x0000001fff137819 */ /* 0x100fe40000011412 */
[----:B------:R-:W-:Y:S02]  /*88e0*/  LOP3.LUT R0, R0, 0x7, RZ, 0xc0, !PT ;  /* 0x0000000700007812 */ /* 0x000fe400078ec0ff */
[----:B------:R-:W-:Y:S01]  /*88f0*/  SHF.L.U32 R17, R3, 0x6, RZ ;  /* 0x0000000603117819 */ /* 0x000fe200000006ff */
[----:B------:R-:W-:Y:S01]  /*8900*/  IMAD.WIDE.U32 R6, R6, UR44, R18 ;  /* 0x0000002c06067c25 */ /* 0x000fe2000f8e0012 */
[----:B------:R-:W-:Y:S02]  /*8910*/  SHF.R.U32.HI R4, RZ, 0x1, R4 ;  /* 0x00000001ff047819 */ /* 0x000fe40000011604 */
[--C-:B------:R-:W-:Y:S01]  /*8920*/  LOP3.LUT R17, R17, 0x40, R0.reuse, 0xe2, !PT ;  /* 0x0000004011117812 */ /* 0x100fe200078ee200 */
[----:B------:R-:W-:Y:S01]  /*8930*/  VIADD R7, R7, UR4 ;  /* 0x0000000407077c36 */ /* 0x000fe20008000000 */
[----:B------:R-:W-:Y:S01]  /*8940*/  IADD3 R0, RZ, -R4, -R0 ;  /* 0x80000004ff007210 */ /* 0x000fe20007ffe800 */
[----:B------:R-:W-:Y:S01]  /*8950*/  ULDC UR4, c[0x0][0x288] ;  /* 0x0000a20000047ab9 */ /* 0x000fe20000000800 */
[----:B------:R-:W-:Y:S01]  /*8960*/  LOP3.LUT R17, R17, UR6, R4, 0xfe, !PT ;  /* 0x0000000611117c12 */ /* 0x000fe2000f8efe04 */
[----:B------:R-:W-:Y:S01]  /*8970*/  UISETP.GE.AND UP0, UPT, UR43, UR4, UPT ;  /* 0x000000042b00728c */ /* 0x000fe2000bf06270 */
[----:B------:R-:W-:-:S02]  /*8980*/  IMAD.MOV.U32 R4, RZ, RZ, -0x2 ;  /* 0xfffffffeff047424 */ /* 0x000fc400078e00ff */
[----:B------:R-:W-:Y:S01]  /*8990*/  IMAD R0, R3, -0x40, R0 ;  /* 0xffffffc003007824 */ /* 0x000fe200078e0200 */
[----:B------:R-:W-:Y:S01]  /*89a0*/  MOV R3, UR8 ;  /* 0x0000000800037c02 */ /* 0x000fe20008000f00 */
[----:B------:R-:W-:Y:S02]  /*89b0*/  UISETP.GE.OR UP0, UPT, UR42, UR8, UP0 ;  /* 0x000000082a00728c */ /* 0x000fe40008706670 */
[----:B------:R-:W-:Y:S01]  /*89c0*/  USEL UR8, URZ, 0x1, !UP1 ;  /* 0x000000013f087887 */ /* 0x000fe2000c800000 */
[----:B------:R-:W-:Y:S01]  /*89d0*/  IADD3 R3, R3, -UR42, R0 ;  /* 0x8000002a03037c10 */ /* 0x000fe2000fffe000 */
[----:B------:R-:W-:Y:S01]  /*89e0*/  UMOV UR42, 0xffffffff ;  /* 0xffffffff002a7882 */ /* 0x000fe20000000000 */
[----:B------:R-:W-:Y:S01]  /*89f0*/  LOP3.LUT R0, R5, 0x3, RZ, 0xc0, !PT ;  /* 0x0000000305007812 */ /* 0x000fe200078ec0ff */
[----:B------:R-:W-:Y:S01]  /*8a00*/  ULOP3.LUT UR38, UR38, UR8, URZ, 0x3c, !UPT ;  /* 0x0000000826267292 */ /* 0x000fe2000f8e3c3f */
[----:B------:R-:W-:-:S03]  /*8a10*/  PLOP3.LUT P0, PT, PT, PT, UP0, 0x80, 0x0 ;  /* 0x000000000000781c */ /* 0x000fc60003f0f008 */
[----:B------:R-:W-:Y:S01]  /*8a20*/  IMAD R0, R0, R4, UR4 ;  /* 0x0000000400007e24 */ /* 0x000fe2000f8e0204 */
[----:B------:R-:W-:-:S03]  /*8a30*/  UIMAD.WIDE.U32 UR4, UR39, -0x55555555, URZ ;  /* 0xaaaaaaab270478a5 */ /* 0x000fc6000f8e003f */
[----:B------:R-:W-:Y:S01]  /*8a40*/  VIADD R0, R0, -UR43 ;  /* 0x8000002b00007c36 */ /* 0x000fe20008000000 */
[----:B------:R-:W-:-:S04]  /*8a50*/  USHF.R.U32.HI UR4, URZ, 0x1, UR5 ;  /* 0x000000013f047899 */ /* 0x000fc80008011605 */
[----:B------:R-:W-:Y:S02]  /*8a60*/  UIMAD UR39, UR4, -0x3, UR39 ;  /* 0xfffffffd042778a4 */ /* 0x000fe4000f8e0227 */
[----:B------:R-:W-:Y:S01]  /*8a70*/  @UP2 ULOP3.LUT UR38, UR38, 0x1, UR4, 0x78, !UPT ;  /* 0x0000000126262892 */ /* 0x000fe2000f8e7804 */
[----:B------:R-:W-:Y:S11]  /*8a80*/  @P0 BRA `(.L_x_28) ;  /* 0x0000011c00140947 */ /* 0x000ff60003800000 */
[----:B------:R-:W-:Y:S01]  /*8a90*/  FSETP.NEU.AND P0, PT, R16, RZ, PT ;  /* 0x000000ff1000720b */ /* 0x000fe20003f0d000 */
[----:B------:R-:W-:Y:S01]  /*8aa0*/  ULDC.64 UR8, c[0x0][0x5c8] ;  /* 0x0001720000087ab9 */ /* 0x000fe20000000a00 */
[----:B------:R-:W-:Y:S01]  /*8ab0*/  ISETP.GT.AND P1, PT, R3, RZ, PT ;  /* 0x000000ff0300720c */ /* 0x000fe20003f24270 */
[----:B------:R-:W-:Y:S01]  /*8ac0*/  UIMAD UR4, UR7, UR8, URZ ;  /* 0x00000008070472a4 */ /* 0x000fe2000f8e023f */
[----:B------:R-:W-:Y:S01]  /*8ad0*/  IMAD.U32 R10, RZ, RZ, UR9 ;  /* 0x00000009ff0a7e24 */ /* 0x000fe2000f8e00ff */
[----:B------:R-:W-:Y:S01]  /*8ae0*/  BSSY B0, `(.L_x_28) ;  /* 0x00011bf000007945 */ /* 0x000fe20003800000 */
[----:B------:R-:W-:Y:S01]  /*8af0*/  IMAD.WIDE.U32 R6, R17, UR8, R6 ;  /* 0x0000000811067c25 */ /* 0x000fe2000f8e0006 */
[----:B------:R-:W-:-:S03]  /*8b00*/  ISETP.GT.AND P2, PT, R0, RZ, P1 ;  /* 0x000000ff0000720c */ /* 0x000fc60000f44270 */
[----:B------:R-:W-:-:S04]  /*8b10*/  IMAD R10, R17, R10, UR4 ;  /* 0x00000004110a7e24 */ /* 0x000fc8000f8e020a */
[----:B------:R-:W-:Y:S01]  /*8b20*/  IMAD.IADD R10, R7, 0x1, R10 ;  /* 0x00000001070a7824 */ /* 0x000fe200078e020a */
[----:B------:R-:W-:Y:S06]  /*8b30*/  @!P0 BRA `(.L_x_29) ;  /* 0x000000c400548947 */ /* 0x000fec0003800000 */
[----:B------:R-:W0:Y:S01]  /*8b40*/  LDC.64 R22, c[0x0][0x5b8] ;  /* 0x00016e00ff167b82 */ /* 0x000e220000000a00 */
[----:B------:R-:W2:Y:S01]  /*8b50*/  LDL.LU R11, [R1] ;  /* 0x00000000010b7983 */ /* 0x000ea20000300800 */
[----:B------:R-:W-:-:S06]  /*8b60*/  ULDC.64 UR4, c[0x0][0x5c0] ;  /* 0x0001700000047ab9 */ /* 0x000fcc0000000a00 */
[----:B------:R-:W1:Y:S08]  /*8b70*/  LDC.64 R14, c[0x0][0x5b0] ;  /* 0x00016c00ff0e7b82 */ /* 0x000e700000000a00 */
[----:B------:R-:W3:Y:S01]  /*8b80*/  LDC.64 R12, c[0x0][0x5a8] ;  /* 0x00016a00ff0c7b82 */ /* 0x000ee20000000a00 */
[C---:B0-----:R-:W-:Y:S02]  /*8b90*/  IMAD R4, R22.reuse, UR10, RZ ;  /* 0x0000000a16047c24 */ /* 0x041fe4000f8e02ff */
[----:B------:R-:W-:-:S04]  /*8ba0*/  IMAD.WIDE.U32 R216, R22, UR44, R18 ;  /* 0x0000002c16d87c25 */ /* 0x000fc8000f8e0012 */
[----:B------:R-:W-:Y:S02]  /*8bb0*/  IMAD R23, R23, UR44, R4 ;  /* 0x0000002c17177c24 */ /* 0x000fe4000f8e0204 */
[----:B-1----:R-:W-:Y:S02]  /*8bc0*/  IMAD R221, R14, UR7, RZ ;  /* 0x000000070edd7c24 */ /* 0x002fe4000f8e02ff */
[----:B------:R-:W-:Y:S01]  /*8bd0*/  IMAD.MOV.U32 R20, RZ, RZ, R216 ;  /* 0x000000ffff147224 */ /* 0x000fe200078e00d8 */
[----:B------:R-:W-:Y:S01]  /*8be0*/  IADD3 R21, R217, R23, RZ ;  /* 0x00000017d9157210 */ /* 0x000fe20007ffe0ff */
[C---:B------:R-:W-:Y:S02]  /*8bf0*/  IMAD R221, R17.reuse, R15, R221 ;  /* 0x0000000f11dd7224 */ /* 0x040fe400078e02dd */
[----:B------:R-:W-:-:S04]  /*8c00*/  IMAD.WIDE.U32 R4, R17, R14, R20 ;  /* 0x0000000e11047225 */ /* 0x000fc800078e0014 */
[----:B------:R-:W-:Y:S01]  /*8c10*/  IMAD.IADD R5, R5, 0x1, R221 ;  /* 0x0000000105057824 */ /* 0x000fe200078e02dd */
[----:B---3--:R-:W-:-:S04]  /*8c20*/  LEA R8, P0, R4, R12, 0x1 ;  /* 0x0000000c04087211 */ /* 0x008fc800078008ff */
[----:B------:R-:W-:-:S05]  /*8c30*/  LEA.HI.X R9, R4, R13, R5, 0x1, P0 ;  /* 0x0000000d04097211 */ /* 0x000fca00000f0c05 */
[----:B------:R-:W3:Y:S01]  /*8c40*/  @P2 LDG.E.LTC128B.U16 R220, desc[UR36][R8.64] ;  /* 0x0000002408dc2981 */ /* 0x000ee2000c1e1520 */
[----:B------:R-:W-:Y:S01]  /*8c50*/  BSSY B1, `(.L_x_30) ;  /* 0x0000011000017945 */ /* 0x000fe20003800000 */
[----:B---3--:R-:W-:-:S04]  /*8c60*/  IMAD.U32 R4, R220, 0x10000, RZ ;  /* 0x00010000dc047824 */ /* 0x008fc800078e00ff */
[----:B------:R-:W-:-:S04]  /*8c70*/  FMUL R4, R4, R16 ;  /* 0x0000001004047220 */ /* 0x000fc80000400000 */
[----:B--2---:R-:W-:Y:S01]  /*8c80*/  FFMA R7, R11, R2, R4 ;  /* 0x000000020b077223 */ /* 0x004fe20000000004 */
[----:B------:R-:W-:-:S04]  /*8c90*/  LEA R4, P0, R6, UR4, 0x1 ;  /* 0x0000000406047c11 */ /* 0x000fc8000f8008ff */
[----:B------:R-:W-:Y:S02]  /*8ca0*/  LEA.HI.X R5, R6, UR5, R10, 0x1, P0 ;  /* 0x0000000506057c11 */ /* 0x000fe400080f0c0a */
[----:B------:R-:W-:-:S05]  /*8cb0*/  F2FP.BF16.F32.PACK_AB R6, RZ, R7 ;  /* 0x00000007ff06723e */ /* 0x000fca00000010ff */
[----:B------:R0:W-:Y:S02]  /*8cc0*/  @P2 STG.E.U16 desc[UR36][R4.64], R6 ;  /* 0x0000000604002986 */ /* 0x0001e4000c101524 */
[----:B0-----:R-:W-:-:S04]  /*8cd0*/  IMAD.WIDE.U32 R6, R17, R14, R18 ;  /* 0x0000000e11067225 */ /* 0x001fc800078e0012 */
[----:B------:R-:W-:Y:S02]  /*8ce0*/  IMAD.IADD R7, R221, 0x1, R7 ;  /* 0x00000001dd077824 */ /* 0x000fe400078e0207 */
[----:B------:R-:W-:-:S05]  /*8cf0*/  IMAD.WIDE.U32 R6, R22, UR44, R6 ;  /* 0x0000002c16067c25 */ /* 0x000fca000f8e0006 */
[----:B------:R-:W-:Y:S02]  /*8d00*/  IADD3 R7, R23, R7, RZ ;  /* 0x0000000717077210 */ /* 0x000fe40007ffe0ff */
[----:B------:R-:W-:-:S04]  /*8d10*/  LEA R10, P0, R6, R12, 0x1 ;  /* 0x0000000c060a7211 */ /* 0x000fc800078008ff */
[----:B------:R-:W-:Y:S02]  /*8d20*/  LEA.HI.X R11, R6, R13, R7, 0x1, P0 ;  /* 0x0000000d060b7211 */ /* 0x000fe400000f0c07 */
[----:B------:R-:W-:-:S13]  /*8d30*/  ISETP.GT.AND P0, PT, R0, 0x1, P1 ;  /* 0x000000010000780c */ /* 0x000fda0000f04270 */
[----:B------:R-:W-:Y:S05]  /*8d40*/  @!P0 BRA `(.L_x_31) ;  /* 0x0000000000048947 */ /* 0x000fea0003800000 */
[----:B------:R0:W5:Y:S02]  /*8d50*/  LDG.E.LTC128B.U16 R220, desc[UR36][R10.64+0x2] ;  /* 0x000002240adc7981 */ /* 0x000164000c1e1520 */
.L_x_31:
[----:B------:R-:W-:Y:S05]  /*8d60*/  BSYNC B1 ;  /* 0x0000000000017941 */ /* 0x000fea0003800000 */
.L_x_30:
[----:B------:R-:W2:Y:S01]  /*8d70*/  LDL.LU R7, [R1+0x4] ;  /* 0x0000040001077983 */ /* 0x000ea20000300800 */
[----:B-----5:R-:W-:Y:S01]  /*8d80*/  IMAD.U32 R6, R220, 0x10000, RZ ;  /* 0x00010000dc067824 */ /* 0x020fe200078e00ff */
[C---:B------:R-:W-:Y:S01]  /*8d90*/  SHF.L.U64.HI R219, R14.reuse, 0x3, R15 ;  /* 0x000000030edb7819 */ /* 0x040fe2000001020f */
[----:B------:R-:W-:Y:S01]  /*8da0*/  IMAD.SHL.U32 R218, R14, 0x8, RZ ;  /* 0x000000080eda7824 */ /* 0x000fe200078e00ff */
[----:B------:R-:W3:Y:S01]  /*8db0*/  LDL.LU R222, [R1+0x8] ;  /* 0x0000080001de7983 */ /* 0x000ee20000300800 */
[----:B------:R-:W-:-:S04]  /*8dc0*/  FMUL R6, R6, R16 ;  /* 0x0000001006067220 */ /* 0x000fc80000400000 */
[----:B--2---:R-:W-:-:S05]  /*8dd0*/  FFMA R6, R7, R2, R6 ;  /* 0x0000000207067223 */ /* 0x004fca0000000006 */
[----:B------:R-:W-:-:S05]  /*8de0*/  F2FP.BF16.F32.PACK_AB R6, RZ, R6 ;  /* 0x00000006ff06723e */ /* 0x000fca00000010ff */
[----:B------:R1:W-:Y:S01]  /*8df0*/  @P0 STG.E.U16 desc[UR36][R4.64+0x2], R6 ;  /* 0x0000020604000986 */ /* 0x0003e2000c101524 */
[----:B------:R-:W-:-:S04]  /*8e00*/  ISETP.GT.AND P0, PT, R3, 0x8, PT ;  /* 0x000000080300780c */ /* 0x000fc80003f04270 */
[----:B------:R-:W-:Y:S01]  /*8e10*/  ISETP.GT.AND P2, PT, R0, RZ, P0 ;  /* 0x000000ff0000720c */ /* 0x000fe20000744270 */
[----:B-1----:R-:W-:-:S04]  /*8e20*/  IMAD.WIDE.U32 R6, R17, R14, R218 ;  /* 0x0000000e11067225 */ /* 0x002fc800078e00da */
[----:B------:R-:W-:Y:S01]  /*8e30*/  IMAD.IADD R221, R221, 0x1, R7 ;  /* 0x00000001dddd7824 */ /* 0x000fe200078e0207 */
[----:B------:R-:W-:-:S05]  /*8e40*/  IADD3 R7, P3, R216, R6, RZ ;  /* 0x00000006d8077210 */ /* 0x000fca0007f7e0ff */
[----:B------:R-:W-:Y:S01]  /*8e50*/  IMAD.X R9, R221, 0x1, R21, P3 ;  /* 0x00000001dd097824 */ /* 0x000fe200018e0615 */
[----:B------:R-:W-:-:S04]  /*8e60*/  LEA R8, P3, R7, R12, 0x1 ;  /* 0x0000000c07087211 */ /* 0x000fc800078608ff */
[----:B------:R-:W-:-:S05]  /*8e70*/  LEA.HI.X R9, R7, R13, R9, 0x1, P3 ;  /* 0x0000000d07097211 */ /* 0x000fca00018f0c09 */
[----:B------:R1:W2:Y:S01]  /*8e80*/  @P2 LDG.E.LTC128B.U16 R220, desc[UR36][R8.64] ;  /* 0x0000002408dc2981 */ /* 0x0002a2000c1e1520 */
[----:B------:R-:W-:Y:S01]  /*8e90*/  IADD3 R6, P3, R18, R6, RZ ;  /* 0x0000000612067210 */ /* 0x000fe20007f7e0ff */
[----:B------:R-:W-:Y:S01]  /*8ea0*/  IMAD.U32 R223, RZ, RZ, UR8 ;  /* 0x00000008ffdf7e24 */ /* 0x000fe2000f8e00ff */
[----:B------:R-:W-:Y:S01]  /*8eb0*/  ISETP.GT.AND P4, PT, R0, 0x1, P0 ;  /* 0x000000010000780c */ /* 0x000fe20000784270 */
[----:B------:R-:W-:Y:S01]  /*8ec0*/  BSSY B1, `(.L_x_32) ;  /* 0x0000014000017945 */ /* 0x000fe20003800000 */
[----:B------:R-:W-:Y:S01]  /*8ed0*/  IADD3.X R7, R19, R221, RZ, P3, !PT ;  /* 0x000000dd13077210 */ /* 0x000fe20001ffe4ff */
[----:B------:R-:W-:Y:S02]  /*8ee0*/  IMAD.SHL.U32 R223, R223, 0x10, RZ ;  /* 0x00000010dfdf7824 */ /* 0x000fe400078e00ff */
[----:B------:R-:W-:-:S04]  /*8ef0*/  IMAD.WIDE.U32 R6, R22, UR44, R6 ;  /* 0x0000002c16067c25 */ /* 0x000fc8000f8e0006 */
[----:B------:R-:W-:Y:S01]  /*8f00*/  IMAD.IADD R7, R23, 0x1, R7 ;  /* 0x0000000117077824 */ /* 0x000fe200078e0207 */
[----:B-1----:R-:W-:-:S04]  /*8f10*/  LEA R8, P3, R6, R12, 0x1 ;  /* 0x0000000c06087211 */ /* 0x002fc800078608ff */
[----:B------:R-:W-:Y:S01]  /*8f20*/  LEA.HI.X R9, R6, R13, R7, 0x1, P3 ;  /* 0x0000000d06097211 */ /* 0x000fe200018f0c07 */
[----:B------:R-:W-:Y:S02]  /*8f30*/  IMAD.U32 R6, RZ, RZ, UR8 ;  /* 0x00000008ff067e24 */ /* 0x000fe4000f8e00ff */
[----:B--2---:R-:W-:-:S04]  /*8f40*/  IMAD.U32 R7, R220, 0x10000, RZ ;  /* 0x00010000dc077824 */ /* 0x004fc800078e00ff */
[----:B------:R-:W-:-:S04]  /*8f50*/  FMUL R7, R7, R16 ;  /* 0x0000001007077220 */ /* 0x000fc80000400000 */
[----:B---3--:R-:W-:Y:S01]  /*8f60*/  FFMA R7, R222, R2, R7 ;  /* 0x00000002de077223 */ /* 0x008fe20000000007 */
[----:B------:R-:W-:-:S04]  /*8f70*/  MOV R222, UR9 ;  /* 0x0000000900de7c02 */ /* 0x000fc80008000f00 */
[----:B------:R-:W-:Y:S02]  /*8f80*/  SHF.L.U64.HI R222, R6, 0x4, R222 ;  /* 0x0000000406de7819 */ /* 0x000fe400000102de */
[----:B------:R-:W-:Y:S02]  /*8f90*/  F2FP.BF16.F32.PACK_AB R7, RZ, R7 ;  /* 0x00000007ff07723e */ /* 0x000fe400000010ff */
[----:B------:R-:W-:Y:S02]  /*8fa0*/  IADD3 R6, P3, R223, R4, RZ ;  /* 0x00000004df067210 */ /* 0x000fe40007f7e0ff */
[----:B------:R-:W-:-:S03]  /*8fb0*/  PRMT R221, R7, 0x7610, R221 ;  /* 0x0000761007dd7816 */ /* 0x000fc600000000dd */
[----:B------:R-:W-:-:S05]  /*8fc0*/  IMAD.X R7, R222, 0x1, R5, P3 ;  /* 0x00000001de077824 */ /* 0x000fca00018e0605 */
[----:B------:R1:W-:Y:S01]  /*8fd0*/  @P2 STG.E.U16 desc[UR36][R6.64], R221 ;  /* 0x000000dd06002986 */ /* 0x0003e2000c101524 */
[----:B------:R-:W-:Y:S05]  /*8fe0*/  @!P4 BRA `(.L_x_33) ;  /* 0x000000000004c947 */ /* 0x000fea0003800000 */
[----:B------:R2:W5:Y:S02]  /*8ff0*/  LDG.E.LTC128B.U16 R220, desc[UR36][R8.64+0x2] ;  /* 0x0000022408dc7981 */ /* 0x000564000c1e1520 */
.L_x_33:
[----:B------:R-:W-:Y:S05]  /*9000*/  BSYNC B1 ;  /* 0x0000000000017941 */ /* 0x000fea0003800000 */
.L_x_32:
[----:B------:R-:W3:Y:S01]  /*9010*/  LDL.LU R224, [R1+0xc] ;  /* 0x00000c0001e07983 */ /* 0x000ee20000300800 */
[----:B-1---5:R-:W-:Y:S01]  /*9020*/  IMAD.U32 R221, R220, 0x10000, RZ ;  /* 0x00010000dcdd7824 */ /* 0x022fe200078e00ff */
[----:B------:R-:W-:Y:S01]  /*9030*/  ISETP.GT.AND P2, PT, R0, 0x8, P1 ;  /* 0x000000080000780c */ /* 0x000fe20000f44270 */
[----:B------:R-:W-:Y:S02]  /*9040*/  BSSY B1, `(.L_x_34) ;  /* 0x0000007000017945 */ /* 0x000fe40003800000 */
[----:B------:R-:W-:-:S04]  /*9050*/  FMUL R221, R221, R16 ;  /* 0x00000010dddd7220 */ /* 0x000fc80000400000 */
[----:B---3--:R-:W-:-:S05]  /*9060*/  FFMA R221, R224, R2, R221 ;  /* 0x00000002e0dd7223 */ /* 0x008fca00000000dd */
[----:B------:R-:W-:-:S05]  /*9070*/  F2FP.BF16.F32.PACK_AB R221, RZ, R221 ;  /* 0x000000ddffdd723e */ /* 0x000fca00000010ff */
[----:B------:R1:W-:Y:S01]  /*9080*/  @P4 STG.E.U16 desc[UR36][R6.64+0x2], R221 ;  /* 0x000002dd06004986 */ /* 0x0003e2000c101524 */
[----:B------:R-:W-:Y:S05]  /*9090*/  @!P2 BRA `(.L_x_35) ;  /* 0x000000000004a947 */ /* 0x000fea0003800000 */
[----:B------:R3:W5:Y:S02]  /*90a0*/  LDG.E.LTC128B.U16 R220, desc[UR36][R10.64+0x10] ;  /* 0x000010240adc7981 */ /* 0x000764000c1e1520 */
.L_x_35:
[----:B------:R-:W-:Y:S05]  /*90b0*/  BSYNC B1 ;  /* 0x0000000000017941 */ /* 0x000fea0003800000 */
.L_x_34:
[----:B------:R-:W4:Y:S01]  /*90c0*/  LDL.LU R224, [R1+0x10] ;  /* 0x0000100001e07983 */ /* 0x000f220000300800 */
[----:B-1---5:R-:W-:Y:S01]  /*90d0*/  IMAD.U32 R221, R220, 0x10000, RZ ;  /* 0x00010000dcdd7824 */ /* 0x022fe200078e00ff */
[----:B------:R-:W-:Y:S01]  /*90e0*/  ISETP.GT.AND P3, PT, R0, 0x9, P1 ;  /* 0x000000090000780c */ /* 0x000fe20000f64270 */
[----:B------:R-:W-:Y:S02]  /*90f0*/  BSSY B1, `(.L_x_36) ;  /* 0x0000007000017945 */ /* 0x000fe40003800000 */
[----:B------:R-:W-:-:S04]  /*9100*/  FMUL R221, R221, R16 ;  /* 0x00000010dddd7220 */ /* 0x000fc80000400000 */
[----:B----4-:R-:W-:-:S05]  /*9110*/  FFMA R221, R224, R2, R221 ;  /* 0x00000002e0dd7223 */ /* 0x010fca00000000dd */
[----:B------:R-:W-:-:S05]  /*9120*/  F2FP.BF16.F32.PACK_AB R221, RZ, R221 ;  /* 0x000000ddffdd723e */ /* 0x000fca00000010ff */
[----:B------:R1:W-:Y:S01]  /*9130*/  @P2 STG.E.U16 desc[UR36][R4.64+0x10], R221 ;  /* 0x000010dd04002986 */ /* 0x0003e2000c101524 */
[----:B------:R-:W-:Y:S05]  /*9140*/  @!P3 BRA `(.L_x_37) ;  /* 0x000000000004b947 */ /* 0x000fea0003800000 */
[----:B------:R4:W5:Y:S02]  /*9150*/  LDG.E.LTC128B.U16 R220, desc[UR36][R10.64+0x12] ;  /* 0x000012240adc7981 */ /* 0x000964000c1e1520 */
.L_x_37:
[----:B------:R-:W-:Y:S05]  /*9160*/  BSYNC B1 ;  /* 0x0000000000017941 */ /* 0x000fea0003800000 */
.L_x_36:
[----:B------:R-:W2:Y:S01]  /*9170*/  LDL.LU R224, [R1+0x14] ;  /* 0x0000140001e07983 */ /* 0x000ea20000300800 */
[----:B-1---5:R-:W-:Y:S01]  /*9180*/  SHF.L.U32 R221, R220, 0x10, RZ ;  /* 0x00000010dcdd7819 */ /* 0x022fe200000006ff */
[----:B------:R-:W-:Y:S01]  /*9190*/  BSSY B1, `(.L_x_38) ;  /* 0x0000008000017945 */ /* 0x000fe20003800000 */
[----:B------:R-:W-:-:S03]  /*91a0*/  ISETP.GT.AND P2, PT, R0, 0x8, P0 ;  /* 0x000000080000780c */ /* 0x000fc60000744270 */
[----:B------:R-:W-:-:S04]  /*91b0*/  FMUL R221, R221, R16 ;  /* 0x00000010dddd7220 */ /* 0x000fc80000400000 */
[----:B--2---:R-:W-:-:S05]  /*91c0*/  FFMA R221, R224, R2, R221 ;  /* 0x00000002e0dd7223 */ /* 0x004fca00000000dd */
[----:B------:R-:W-:-:S05]  /*91d0*/  F2FP.BF16.F32.PACK_AB R221, RZ, R221 ;  /* 0x000000ddffdd723e */ /* 0x000fca00000010ff */
[----:B------:R1:W-:Y:S01]  /*91e0*/  @P3 STG.E.U16 desc[UR36][R4.64+0x12], R221 ;  /* 0x000012dd04003986 */ /* 0x0003e2000c101524 */
[----:B------:R-:W-:Y:S05]  /*91f0*/  @!P2 BRA `(.L_x_39) ;  /* 0x000000000004a947 */ /* 0x000fea0003800000 */
[----:B------:R2:W5:Y:S02]  /*9200*/  LDG.E.LTC128B.U16 R220, desc[UR36][R8.64+0x10] ;  /* 0x0000102408dc7981 */ /* 0x000564000c1e1520 */
.L_x_39:
[----:B------:R-:W-:Y:S05]  /*9210*/  BSYNC B1 ;  /* 0x0000000000017941 */ /* 0x000fea0003800000 */
.L_x_38:
        /* <DEDUP_REMOVED lines=10> */
.L_x_41:
[----:B------:R-:W-:Y:S05]  /*92c0*/  BSYNC B1 ;  /* 0x0000000000017941 */ /* 0x000fea0003800000 */
.L_x_40:
[----:B------:R-:W2:Y:S01]  /*92d0*/  LDL.LU R224, [R1+0x1c] ;  /* 0x00001c0001e07983 */ /* 0x000ea20000300800 */
[----:B-1---5:R-:W-:Y:S01]  /*92e0*/  IMAD.U32 R221, R220, 0x10000, RZ ;  /* 0x00010000dcdd7824 */ /* 0x022fe200078e00ff */
[----:B------:R-:W-:Y:S01]  /*92f0*/  ISETP.GT.AND P2, PT, R0, 0x10, P1 ;  /* 0x000000100000780c */ /* 0x000fe20000f44270 */
[----:B------:R-:W-:Y:S02]  /*9300*/  BSSY B1, `(.L_x_42) ;  /* 0x0000007000017945 */ /* 0x000fe40003800000 */
[----:B------:R-:W-:-:S04]  /*9310*/  FMUL R221, R221, R16 ;  /* 0x00000010dddd7220 */ /* 0x000fc80000400000 */
[----:B--2---:R-:W-:-:S05]  /*9320*/  FFMA R221, R224, R2, R221 ;  /* 0x00000002e0dd7223 */ /* 0x004fca00000000dd */
[----:B------:R-:W-:-:S05]  /*9330*/  F2FP.BF16.F32.PACK_AB R221, RZ, R221 ;  /* 0x000000ddffdd723e */ /* 0x000fca00000010ff */
[----:B------:R1:W-:Y:S01]  /*9340*/  @P3 STG.E.U16 desc[UR36][R6.64+0x12], R221 ;  /* 0x000012dd06003986 */ /* 0x0003e2000c101524 */
[----:B------:R-:W-:Y:S05]  /*9350*/  @!P2 BRA `(.L_x_43) ;  /* 0x000000000004a947 */ /* 0x000fea0003800000 */
[----:B------:R2:W5:Y:S02]  /*9360*/  LDG.E.LTC128B.U16 R220, desc[UR36][R10.64+0x20] ;  /* 0x000020240adc7981 */ /* 0x000564000c1e1520 */
.L_x_43:
[----:B------:R-:W-:Y:S05]  /*9370*/  BSYNC B1 ;  /* 0x0000000000017941 */ /* 0x000fea0003800000 */
.L_x_42:
        /* <DEDUP_REMOVED lines=10> */
.L_x_45:
[----:B------:R-:W-:Y:S05]  /*9420*/  BSYNC B1 ;  /* 0x0000000000017941 */ /* 0x000fea0003800000 */
.L_x_44:
        /* <DEDUP_REMOVED lines=10> */
.L_x_47:
[----:B------:R-:W-:Y:S05]  /*94d0*/  BSYNC B1 ;  /* 0x0000000000017941 */ /* 0x000fea0003800000 */
.L_x_46:
[----:B------:R-:W3:Y:S01]  /*94e0*/  LDL.LU R224, [R1+0x28] ;  /* 0x0000280001e07983 */ /* 0x000ee20000300800 */
[----:B-1---5:R-:W-:Y:S01]  /*94f0*/  SHF.L.U32 R221, R220, 0x10, RZ ;  /* 0x00000010dcdd7819 */ /* 0x022fe200000006ff */
[----:B------:R-:W-:Y:S01]  /*9500*/  BSSY B1, `(.L_x_48) ;  /* 0x0000008000017945 */ /* 0x000fe20003800000 */
[----:B------:R-:W-:-:S03]  /*9510*/  ISETP.GT.AND P3, PT, R0, 0x11, P0 ;  /* 0x000000110000780c */ /* 0x000fc60000764270 */
[----:B------:R-:W-:-:S04]  /*9520*/  FMUL R221, R221, R16 ;  /* 0x00000010dddd7220 */ /* 0x000fc80000400000 */
[----:B---3--:R-:W-:-:S05]  /*9530*/  FFMA R221, R224, R2, R221 ;  /* 0x00000002e0dd7223 */ /* 0x008fca00000000dd */
[----:B------:R-:W-:-:S05]  /*9540*/  F2FP.BF16.F32.PACK_AB R221, RZ, R221 ;  /* 0x000000ddffdd723e */ /* 0x000fca00000010ff */
[----:B------:R1:W-:Y:S01]  /*9550*/  @P2 STG.E.U16 desc[UR36][R6.64+0x20], R221 ;  /* 0x000020dd06002986 */ /* 0x0003e2000c101524 */
[----:B------:R-:W-:Y:S05]  /*9560*/  @!P3 BRA `(.L_x_49) ;  /* 0x000000000004b947 */ /* 0x000fea0003800000 */
[----:B------:R3:W5:Y:S02]  /*9570*/  LDG.E.LTC128B.U16 R220, desc[UR36][R8.64+0x22] ;  /* 0x0000222408dc7981 */ /* 0x000764000c1e1520 */
.L_x_49:
[----:B------:R-:W-:Y:S05]  /*9580*/  BSYNC B1 ;  /* 0x0000000000017941 */ /* 0x000fea0003800000 */
.L_x_48:
        /* <DEDUP_REMOVED lines=10> */
.L_x_51:
[----:B------:R-:W-:Y:S05]  /*9630*/  BSYNC B1 ;  /* 0x0000000000017941 */ /* 0x000fea0003800000 */
.L_x_50:
        /* <DEDUP_REMOVED lines=10> */
.L_x_53:
[----:B------:R-:W-:Y:S05]  /*96e0*/  BSYNC B1 ;  /* 0x0000000000017941 */ /* 0x000fea0003800000 */
.L_x_52:
        /* <DEDUP_REMOVED lines=10> */
.L_x_55:
[----:B------:R-:W-:Y:S05]  /*9790*/  BSYNC B1 ;  /* 0x0000000000017941 */ /* 0x000fea0003800000 */
.L_x_54:
        /* <DEDUP_REMOVED lines=10> */
.L_x_57:
[----:B------:R-:W-:Y:S05]  /*9840*/  BSYNC B1 ;  /* 0x0000000000017941 */ /* 0x000fea0003800000 */
.L_x_56:
        /* <DEDUP_REMOVED lines=10> */
.L_x_59:
[----:B------:R-:W-:Y:S05]  /*98f0*/  BSYNC B1 ;  /* 0x0000000000017941 */ /* 0x000fea0003800000 */
.L_x_58:
        /* <DEDUP_REMOVED lines=10> */
.L_x_61:
[----:B------:R-:W-:Y:S05]  /*99a0*/  BSYNC B1 ;  /* 0x0000000000017941 */ /* 0x000fea0003800000 */
.L_x_60:
        /* <DEDUP_REMOVED lines=10> */
.L_x_63:
[----:B------:R-:W-:Y:S05]  /*9a50*/  BSYNC B1 ;  /* 0x0000000000017941 */ /* 0x000fea0003800000 */
.L_x_62:
        /* <DEDUP_REMOVED lines=10> */
.L_x_65:
[----:B------:R-:W-:Y:S05]  /*9b00*/  BSYNC B1 ;  /* 0x0000000000017941 */ /* 0x000fea0003800000 */
.L_x_64:
        /* <DEDUP_REMOVED lines=10> */
.L_x_67:
[----:B------:R-:W-:Y:S05]  /*9bb0*/  BSYNC B1 ;  /* 0x0000000000017941 */ /* 0x000fea0003800000 */
.L_x_66:
        /* <DEDUP_REMOVED lines=10> */
.L_x_69:
[----:B------:R-:W-:Y:S05]  /*9c60*/  BSYNC B1 ;  /* 0x0000000000017941 */ /* 0x000fea0003800000 */
.L_x_68:
        /* <DEDUP_REMOVED lines=10> */
.L_x_71:
[----:B------:R-:W-:Y:S05]  /*9d10*/  BSYNC B1 ;  /* 0x0000000000017941 */ /* 0x000fea0003800000 */
.L_x_70:
        /* <DEDUP_REMOVED lines=10> */
.L_x_73:
[----:B------:R-:W-:Y:S05]  /*9dc0*/  BSYNC B1 ;  /* 0x0000000000017941 */ /* 0x000fea0003800000 */
.L_x_72:
        /* <DEDUP_REMOVED lines=10> */
.L_x_75:
[----:B------:R-:W-:Y:S05]  /*9e70*/  BSYNC B1 ;  /* 0x0000000000017941 */ /* 0x000fea0003800000 */
.L_x_74:
        /* <DEDUP_REMOVED lines=10> */
.L_x_77:
[----:B------:R-:W-:Y:S05]  /*9f20*/  BSYNC B1 ;  /* 0x0000000000017941 */ /* 0x000fea0003800000 */
.L_x_76:
        /* <DEDUP_REMOVED lines=10> */
.L_x_79:
[----:B------:R-:W-:Y:S05]  /*9fd0*/  BSYNC B1 ;  /* 0x0000000000017941 */ /* 0x000fea0003800000 */
.L_x_78:
        /* <DEDUP_REMOVED lines=10> */
.L_x_81:
[----:B------:R-:W-:Y:S05]  /*a080*/  BSYNC B1 ;  /* 0x0000000000017941 */ /* 0x000fea0003800000 */
.L_x_80:
        /* <DEDUP_REMOVED lines=10> */
.L_x_83:
[----:B------:R-:W-:Y:S05]  /*a130*/  BSYNC B1 ;  /* 0x0000000000017941 */ /* 0x000fea0003800000 */
.L_x_82:
        /* <DEDUP_REMOVED lines=10> */
.L_x_85:
[----:B------:R-:W-:Y:S05]  /*a1e0*/  BSYNC B1 ;  /* 0x0000000000017941 */ /* 0x000fea0003800000 */
.L_x_84:
        /* <DEDUP_REMOVED lines=10> */
.L_x_87:
[----:B------:R-:W-:Y:S05]  /*a290*/  BSYNC B1 ;  /* 0x0000000000017941 */ /* 0x000fea0003800000 */
.L_x_86:
        /* <DEDUP_REMOVED lines=10> */
.L_x_89:
[----:B------:R-:W-:Y:S05]  /*a340*/  BSYNC B1 ;  /* 0x0000000000017941 */ /* 0x000fea0003800000 */
.L_x_88:
        /* <DEDUP_REMOVED lines=10> */
.L_x_91:
[----:B------:R-:W-:Y:S05]  /*a3f0*/  BSYNC B1 ;  /* 0x0000000000017941 */ /* 0x000fea0003800000 */
.L_x_90:
        /* <DEDUP_REMOVED lines=10> */
.L_x_93:
[----:B------:R-:W-:Y:S05]  /*a4a0*/  BSYNC B1 ;  /* 0x0000000000017941 */ /* 0x000fea0003800000 */
.L_x_92:
        /* <DEDUP_REMOVED lines=10> */
.L_x_95:
[----:B------:R-:W-:Y:S05]  /*a550*/  BSYNC B1 ;  /* 0x0000000000017941 */ /* 0x000fea0003800000 */
.L_x_94:
        /* <DEDUP_REMOVED lines=10> */
.L_x_97:
[----:B------:R-:W-:Y:S05]  /*a600*/  BSYNC B1 ;  /* 0x0000000000017941 */ /* 0x000fea0003800000 */
.L_x_96:
        /* <DEDUP_REMOVED lines=10> */
.L_x_99:
[----:B------:R-:W-:Y:S05]  /*a6b0*/  BSYNC B1 ;  /* 0x0000000000017941 */ /* 0x000fea0003800000 */
.L_x_98:
        /* <DEDUP_REMOVED lines=10> */
.L_x_101:
[----:B------:R-:W-:Y:S05]  /*a760*/  BSYNC B1 ;  /* 0x0000000000017941 */ /* 0x000fea0003800000 */
.L_x_100:
        /* <DEDUP_REMOVED lines=10> */
.L_x_103:
[----:B------:R-:W-:Y:S05]  /*a810*/  BSYNC B1 ;  /* 0x0000000000017941 */ /* 0x000fea0003800000 */
.L_x_102:
        /* <DEDUP_REMOVED lines=10> */
.L_x_105:
[----:B------:R-:W-:Y:S05]  /*a8c0*/  BSYNC B1 ;  /* 0x0000000000017941 */ /* 0x000fea0003800000 */
.L_x_104:
        /* <DEDUP_REMOVED lines=10> */
.L_x_107:
[----:B------:R-:W-:Y:S05]  /*a970*/  BSYNC B1 ;  /* 0x0000000000017941 */ /* 0x000fea0003800000 */
.L_x_106:
        /* <DEDUP_REMOVED lines=10> */
.L_x_109:
[----:B------:R-:W-:Y:S05]  /*aa20*/  BSYNC B1 ;  /* 0x0000000000017941 */ /* 0x000fea0003800000 */
.L_x_108:
        /* <DEDUP_REMOVED lines=10> */
.L_x_111:
[----:B------:R-:W-:Y:S05]  /*aad0*/  BSYNC B1 ;  /* 0x0000000000017941 */ /* 0x000fea0003800000 */
.L_x_110:
        /* <DEDUP_REMOVED lines=10> */
.L_x_113:
[----:B------:R-:W-:Y:S05]  /*ab80*/  BSYNC B1 ;  /* 0x0000000000017941 */ /* 0x000fea0003800000 */
.L_x_112:
        /* <DEDUP_REMOVED lines=10> */
.L_x_115:
[----:B------:R-:W-:Y:S05]  /*ac30*/  BSYNC B1 ;  /* 0x0000000000017941 */ /* 0x000fea0003800000 */
.L_x_114:
        /* <DEDUP_REMOVED lines=10> */
.L_x_117:
[----:B------:R-:W-:Y:S05]  /*ace0*/  BSYNC B1 ;  /* 0x0000000000017941 */ /* 0x000fea0003800000 */
.L_x_116:
        /* <DEDUP_REMOVED lines=10> */
.L_x_119:
[----:B------:R-:W-:Y:S05]  /*ad90*/  BSYNC B1 ;  /* 0x0000000000017941 */ /* 0x000fea0003800000 */
.L_x_118:
        /* <DEDUP_REMOVED lines=10> */
.L_x_121:
[----:B------:R-:W-:Y:S05]  /*ae40*/  BSYNC B1 ;  /* 0x0000000000017941 */ /* 0x000fea0003800000 */
.L_x_120:
        /* <DEDUP_REMOVED lines=10> */
.L_x_123:
[----:B------:R-:W-:Y:S05]  /*aef0*/  BSYNC B1 ;  /* 0x0000000000017941 */ /* 0x000fea0003800000 */
.L_x_122:
        /* <DEDUP_REMOVED lines=10> */
.L_x_125:
[----:B------:R-:W-:Y:S05]  /*afa0*/  BSYNC B1 ;  /* 0x0000000000017941 */ /* 0x000fea0003800000 */
.L_x_124:
        /* <DEDUP_REMOVED lines=10> */
.L_x_127:
[----:B------:R-:W-:Y:S05]  /*b050*/  BSYNC B1 ;  /* 0x0000000000017941 */ /* 0x000fea0003800000 */
.L_x_126:
        /* <DEDUP_REMOVED lines=10> */
.L_x_129:
[----:B------:R-:W-:Y:S05]  /*b100*/  BSYNC B1 ;  /* 0x0000000000017941 */ /* 0x000fea0003800000 */
.L_x_128:
        /* <DEDUP_REMOVED lines=10> */
.L_x_131:
[----:B------:R-:W-:Y:S05]  /*b1b0*/  BSYNC B1 ;  /* 0x0000000000017941 */ /* 0x000fea0003800000 */
.L_x_130:
        /* <DEDUP_REMOVED lines=10> */
.L_x_133:
[----:B------:R-:W-:Y:S05]  /*b260*/  BSYNC B1 ;  /* 0x0000000000017941 */ /* 0x000fea0003800000 */
.L_x_132:
        /* <DEDUP_REMOVED lines=10> */
.L_x_135:
[----:B------:R-:W-:Y:S05]  /*b310*/  BSYNC B1 ;  /* 0x0000000000017941 */ /* 0x000fea0003800000 */
.L_x_134:
        /* <DEDUP_REMOVED lines=10> */
.L_x_137:
[----:B------:R-:W-:Y:S05]  /*b3c0*/  BSYNC B1 ;  /* 0x0000000000017941 */ /* 0x000fea0003800000 */
.L_x_136:
        /* <DEDUP_REMOVED lines=10> */
.L_x_139:
[----:B------:R-:W-:Y:S05]  /*b470*/  BSYNC B1 ;  /* 0x0000000000017941 */ /* 0x000fea0003800000 */
.L_x_138:
        /* <DEDUP_REMOVED lines=10> */
.L_x_141:
[----:B------:R-:W-:Y:S05]  /*b520*/  BSYNC B1 ;  /* 0x0000000000017941 */ /* 0x000fea0003800000 */
.L_x_140:
        /* <DEDUP_REMOVED lines=10> */
.L_x_143:
[----:B------:R-:W-:Y:S05]  /*b5d0*/  BSYNC B1 ;  /* 0x0000000000017941 */ /* 0x000fea0003800000 */
.L_x_142:
        /* <DEDUP_REMOVED lines=10> */
.L_x_145:
[----:B------:R-:W-:Y:S05]  /*b680*/  BSYNC B1 ;  /* 0x0000000000017941 */ /* 0x000fea0003800000 */
.L_x_144:
        /* <DEDUP_REMOVED lines=10> */
.L_x_147:
[----:B------:R-:W-:Y:S05]  /*b730*/  BSYNC B1 ;  /* 0x0000000000017941 */ /* 0x000fea0003800000 */
.L_x_146:
        /* <DEDUP_REMOVED lines=10> */
.L_x_149:
[----:B------:R-:W-:Y:S05]  /*b7e0*/  BSYNC B1 ;  /* 0x0000000000017941 */ /* 0x000fea0003800000 */
.L_x_148:
        /* <DEDUP_REMOVED lines=10> */
.L_x_151:
[----:B------:R-:W-:Y:S05]  /*b890*/  BSYNC B1 ;  /* 0x0000000000017941 */ /* 0x000fea0003800000 */
.L_x_150:
        /* <DEDUP_REMOVED lines=10> */
.L_x_153:
[----:B------:R-:W-:Y:S05]  /*b940*/  BSYNC B1 ;  /* 0x0000000000017941 */ /* 0x000fea0003800000 */
.L_x_152:
        /* <DEDUP_REMOVED lines=10> */
.L_x_155:
[----:B------:R-:W-:Y:S05]  /*b9f0*/  BSYNC B1 ;  /* 0x0000000000017941 */ /* 0x000fea0003800000 */
.L_x_154:
        /* <DEDUP_REMOVED lines=10> */
.L_x_157:
[----:B------:R-:W-:Y:S05]  /*baa0*/  BSYNC B1 ;  /* 0x0000000000017941 */ /* 0x000fea0003800000 */
.L_x_156:
        /* <DEDUP_REMOVED lines=10> */
.L_x_159:
[----:B------:R-:W-:Y:S05]  /*bb50*/  BSYNC B1 ;  /* 0x0000000000017941 */ /* 0x000fea0003800000 */
.L_x_158:
        /* <DEDUP_REMOVED lines=10> */
.L_x_161:
[----:B------:R-:W-:Y:S05]  /*bc00*/  BSYNC B1 ;  /* 0x0000000000017941 */ /* 0x000fea0003800000 */
.L_x_160:
        /* <DEDUP_REMOVED lines=10> */
.L_x_163:
[----:B------:R-:W-:Y:S05]  /*bcb0*/  BSYNC B1 ;  /* 0x0000000000017941 */ /* 0x000fea0003800000 */
.L_x_162:
        /* <DEDUP_REMOVED lines=10> */
.L_x_165:
[----:B------:R-:W-:Y:S05]  /*bd60*/  BSYNC B1 ;  /* 0x0000000000017941 */ /* 0x000fea0003800000 */
.L_x_164:
        /* <DEDUP_REMOVED lines=10> */
.L_x_167:
[----:B------:R-:W-:Y:S05]  /*be10*/  BSYNC B1 ;  /* 0x0000000000017941 */ /* 0x000fea0003800000 */
.L_x_166:
        /* <DEDUP_REMOVED lines=10> */
.L_x_169:
[----:B------:R-:W-:Y:S05]  /*bec0*/  BSYNC B1 ;  /* 0x0000000000017941 */ /* 0x000fea0003800000 */
.L_x_168:
        /* <DEDUP_REMOVED lines=10> */
.L_x_171:
[----:B------:R-:W-:Y:S05]  /*bf70*/  BSYNC B1 ;  /* 0x0000000000017941 */ /* 0x000fea0003800000 */
.L_x_170:
        /* <DEDUP_REMOVED lines=10> */
.L_x_173:
[----:B------:R-:W-:Y:S05]  /*c020*/  BSYNC B1 ;  /* 0x0000000000017941 */ /* 0x000fea0003800000 */
.L_x_172:
        /* <DEDUP_REMOVED lines=10> */
.L_x_175:
[----:B------:R-:W-:Y:S05]  /*c0d0*/  BSYNC B1 ;  /* 0x0000000000017941 */ /* 0x000fea0003800000 */
.L_x_174:
        /* <DEDUP_REMOVED lines=10> */
.L_x_177:
[----:B------:R-:W-:Y:S05]  /*c180*/  BSYNC B1 ;  /* 0x0000000000017941 */ /* 0x000fea0003800000 */
.L_x_176:
        /* <DEDUP_REMOVED lines=10> */
.L_x_179:
[----:B------:R-:W-:Y:S05]  /*c230*/  BSYNC B1 ;  /* 0x0000000000017941 */ /* 0x000fea0003800000 */
.L_x_178:
        /* <DEDUP_REMOVED lines=10> */
.L_x_181:
[----:B------:R-:W-:Y:S05]  /*c2e0*/  BSYNC B1 ;  /* 0x0000000000017941 */ /* 0x000fea0003800000 */
.L_x_180:
        /* <DEDUP_REMOVED lines=10> */
.L_x_183:
[----:B------:R-:W-:Y:S05]  /*c390*/  BSYNC B1 ;  /* 0x0000000000017941 */ /* 0x000fea0003800000 */
.L_x_182:
        /* <DEDUP_REMOVED lines=10> */
.L_x_185:
[----:B------:R-:W-:Y:S05]  /*c440*/  BSYNC B1 ;  /* 0x0000000000017941 */ /* 0x000fea0003800000 */
.L_x_184:
        /* <DEDUP_REMOVED lines=10> */
.L_x_187:
[----:B------:R-:W-:Y:S05]  /*c4f0*/  BSYNC B1 ;  /* 0x0000000000017941 */ /* 0x000fea0003800000 */
.L_x_186:
        /* <DEDUP_REMOVED lines=10> */
.L_x_189:
[----:B------:R-:W-:Y:S05]  /*c5a0*/  BSYNC B1 ;  /* 0x0000000000017941 */ /* 0x000fea0003800000 */
.L_x_188:
        /* <DEDUP_REMOVED lines=10> */
.L_x_191:
[----:B------:R-:W-:Y:S05]  /*c650*/  BSYNC B1 ;  /* 0x0000000000017941 */ /* 0x000fea0003800000 */
.L_x_190:
        /* <DEDUP_REMOVED lines=10> */
.L_x_193:
[----:B------:R-:W-:Y:S05]  /*c700*/  BSYNC B1 ;  /* 0x0000000000017941 */ /* 0x000fea0003800000 */
.L_x_192:
        /* <DEDUP_REMOVED lines=10> */
.L_x_195:
[----:B------:R-:W-:Y:S05]  /*c7b0*/  BSYNC B1 ;  /* 0x0000000000017941 */ /* 0x000fea0003800000 */
.L_x_194:
        /* <DEDUP_REMOVED lines=10> */
.L_x_197:
[----:B------:R-:W-:Y:S05]  /*c860*/  BSYNC B1 ;  /* 0x0000000000017941 */ /* 0x000fea0003800000 */
.L_x_196:
        /* <DEDUP_REMOVED lines=10> */
.L_x_199:
[----:B------:R-:W-:Y:S05]  /*c910*/  BSYNC B1 ;  /* 0x0000000000017941 */ /* 0x000fea0003800000 */
.L_x_198:
        /* <DEDUP_REMOVED lines=10> */
.L_x_201:
[----:B------:R-:W-:Y:S05]  /*c9c0*/  BSYNC B1 ;  /* 0x0000000000017941 */ /* 0x000fea0003800000 */
.L_x_200:
        /* <DEDUP_REMOVED lines=10> */
.L_x_203:
[----:B------:R-:W-:Y:S05]  /*ca70*/  BSYNC B1 ;  /* 0x0000000000017941 */ /* 0x000fea0003800000 */
.L_x_202:
        /* <DEDUP_REMOVED lines=10> */
.L_x_205:
[----:B------:R-:W-:Y:S05]  /*cb20*/  BSYNC B1 ;  /* 0x0000000000017941 */ /* 0x000fea0003800000 */
.L_x_204:
        /* <DEDUP_REMOVED lines=10> */
.L_x_207:
[----:B------:R-:W-:Y:S05]  /*cbd0*/  BSYNC B1 ;  /* 0x0000000000017941 */ /* 0x000fea0003800000 */
.L_x_206:
        /* <DEDUP_REMOVED lines=10> */
.L_x_209:
[----:B------:R-:W-:Y:S05]  /*cc80*/  BSYNC B1 ;  /* 0x0000000000017941 */ /* 0x000fea0003800000 */
.L_x_208:
        /* <DEDUP_REMOVED lines=10> */
.L_x_211:
[----:B------:R-:W-:Y:S05]  /*cd30*/  BSYNC B1 ;  /* 0x0000000000017941 */ /* 0x000fea0003800000 */
.L_x_210:
        /* <DEDUP_REMOVED lines=10> */
.L_x_213:
[----:B------:R-:W-:Y:S05]  /*cde0*/  BSYNC B1 ;  /* 0x0000000000017941 */ /* 0x000fea0003800000 */
.L_x_212:
[----:B0-234-:R-:W2:Y:S01]  /*cdf0*/  LDL.LU R10, [R1+0x174] ;  /* 0x00017400010a7983 */ /* 0x01dea20000300800 */
[----:B-----5:R-:W-:Y:S01]  /*ce00*/  IMAD.U32 R11, R220, 0x10000, RZ ;  /* 0x00010000dc0b7824 */ /* 0x020fe200078e00ff */
[----:B------:R-:W-:Y:S01]  /*ce10*/  ISETP.GT.AND P2, PT, R0, 0xb8, P0 ;  /* 0x000000b80000780c */ /* 0x000fe20000744270 */
[----:B------:R-:W-:Y:S01]  /*ce20*/  BSSY B1, `(.L_x_214) ;  /* 0x0000008000017945 */ /* 0x000fe20003800000 */
[----:B------:R-:W-:Y:S01]  /*ce30*/  PRMT R224, R220, 0x7610, R224 ;  /* 0x00007610dce07816 */ /* 0x000fe200000000e0 */
[----:B------:R-:W-:-:S04]  /*ce40*/  FMUL R11, R11, R16 ;  /* 0x000000100b0b7220 */ /* 0x000fc80000400000 */
[----:B--2---:R-:W-:-:S05]  /*ce50*/  FFMA R11, R10, R2, R11 ;  /* 0x000000020a0b7223 */ /* 0x004fca000000000b */
[----:B------:R-:W-:-:S05]  /*ce60*/  F2FP.BF16.F32.PACK_AB R11, RZ, R11 ;  /* 0x0000000bff0b723e */ /* 0x000fca00000010ff */
[----:B------:R0:W-:Y:S01]  /*ce70*/  @P1 STG.E.U16 desc[UR36][R4.64+0x172], R11 ;  /* 0x0001720b04001986 */ /* 0x0001e2000c101524 */
[----:B------:R-:W-:Y:S05]  /*ce80*/  @!P2 BRA `(.L_x_215) ;  /* 0x000000000004a947 */ /* 0x000fea0003800000 */
[----:B------:R2:W5:Y:S02]  /*ce90*/  LDG.E.LTC128B.U16 R224, desc[UR36][R8.64+0x170] ;  /* 0x0001702408e07981 */ /* 0x000564000c1e1520 */
.L_x_215:
[----:B------:R-:W-:Y:S05]  /*cea0*/  BSYNC B1 ;  /* 0x0000000000017941 */ /* 0x000fea0003800000 */
.L_x_214:
[----:B------:R-:W3:Y:S01]  /*ceb0*/  LDL.LU R10, [R1+0x178] ;  /* 0x00017800010a7983 */ /* 0x000ee20000300800 */
[----:B0----5:R-:W-:Y:S01]  /*cec0*/  IMAD.U32 R11, R224, 0x10000, RZ ;  /* 0x00010000e00b7824 */ /* 0x021fe200078e00ff */
[----:B------:R-:W-:Y:S01]  /*ced0*/  ISETP.GT.AND P1, PT, R0, 0xb9, P0 ;  /* 0x000000b90000780c */ /* 0x000fe20000724270 */
[----:B------:R-:W-:Y:S01]  /*cee0*/  BSSY B1, `(.L_x_216) ;  /* 0x0000009000017945 */ /* 0x000fe20003800000 */
[----:B------:R-:W-:Y:S01]  /*cef0*/  IADD3 R220, P0, R17, 0x80, RZ ;  /* 0x0000008011dc7810 */ /* 0x000fe20007f1e0ff */
[----:B------:R-:W-:-:S03]  /*cf00*/  FMUL R11, R11, R16 ;  /* 0x000000100b0b7220 */ /* 0x000fc60000400000 */
[----:B------:R-:W-:Y:S01]  /*cf10*/  IADD3.X R225, RZ, UR7, RZ, P0, !PT ;  /* 0x00000007ffe17c10 */ /* 0x000fe200087fe4ff */
[----:B---3--:R-:W-:-:S05]  /*cf20*/  FFMA R11, R10, R2, R11 ;  /* 0x000000020a0b7223 */ /* 0x008fca000000000b */
[----:B------:R-:W-:-:S05]  /*cf30*/  F2FP.BF16.F32.PACK_AB R11, RZ, R11 ;  /* 0x0000000bff0b723e */ /* 0x000fca00000010ff */
[----:B------:R0:W-:Y:S01]  /*cf40*/  @P2 STG.E.U16 desc[UR36][R6.64+0x170], R11 ;  /* 0x0001700b06002986 */ /* 0x0001e2000c101524 */
[----:B------:R-:W-:Y:S05]  /*cf50*/  @!P1 BRA `(.L_x_217) ;  /* 0x0000000000049947 */ /* 0x000fea0003800000 */
[----:B------:R3:W5:Y:S02]  /*cf60*/  LDG.E.LTC128B.U16 R224, desc[UR36][R8.64+0x172] ;  /* 0x0001722408e07981 */ /* 0x000764000c1e1520 */
.L_x_217:
[----:B------:R-:W-:Y:S05]  /*cf70*/  BSYNC B1 ;  /* 0x0000000000017941 */ /* 0x000fea0003800000 */
.L_x_216:
[----:B------:R-:W4:Y:S01]  /*cf80*/  LDL.LU R10, [R1+0x17c] ;  /* 0x00017c00010a7983 */ /* 0x000f220000300800 */
[----:B--23-5:R-:W-:Y:S01]  /*cf90*/  IMAD.U32 R9, R224, 0x10000, RZ ;  /* 0x00010000e0097824 */ /* 0x02cfe200078e00ff */
[----:B------:R-:W-:Y:S01]  /*cfa0*/  ISETP.GT.AND P0, PT, R3, 0x80, PT ;  /* 0x000000800300780c */ /* 0x000fe20003f04270 */
[----:B------:R-:W-:Y:S02]  /*cfb0*/  IMAD R225, R225, R14, RZ ;  /* 0x0000000ee1e17224 */ /* 0x000fe400078e02ff */
[----:B0-----:R-:W-:Y:S01]  /*cfc0*/  FMUL R11, R9, R16 ;  /* 0x00000010090b7220 */ /* 0x001fe20000400000 */
[----:B------:R-:W-:Y:S01]  /*cfd0*/  IMAD.WIDE.U32 R8, R220, R14, R20 ;  /* 0x0000000edc087225 */ /* 0x000fe200078e0014 */
[----:B------:R-:W-:-:S03]  /*cfe0*/  ISETP.GT.AND P4, PT, R0, RZ, P0 ;  /* 0x000000ff0000720c */ /* 0x000fc60000784270 */
[----:B------:R-:W-:-:S04]  /*cff0*/  IMAD R225, R220, R15, R225 ;  /* 0x0000000fdce17224 */ /* 0x000fc800078e02e1 */
[----:B------:R-:W-:Y:S02]  /*d000*/  IMAD.IADD R9, R9, 0x1, R225 ;  /* 0x0000000109097824 */ /* 0x000fe400078e02e1 */
[----:B----4-:R-:W-:Y:S01]  /*d010*/  FFMA R11, R10, R2, R11 ;  /* 0x000000020a0b7223 */ /* 0x010fe2000000000b */
[----:B------:R-:W-:-:S04]  /*d020*/  LEA R10, P2, R8, R12, 0x1 ;  /* 0x0000000c080a7211 */ /* 0x000fc800078408ff */
[----:B-1----:R-:W-:Y:S02]  /*d030*/  F2FP.BF16.F32.PACK_AB R221, RZ, R11 ;  /* 0x0000000bffdd723e */ /* 0x002fe400000010ff */
[----:B------:R-:W-:Y:S02]  /*d040*/  LEA.HI.X R11, R8, R13, R9, 0x1, P2 ;  /* 0x0000000d080b7211 */ /* 0x000fe400010f0c09 */
[----:B------:R-:W-:-:S05]  /*d050*/  PRMT R8, R221, 0x7610, R8 ;  /* 0x00007610dd087816 */ /* 0x000fca0000000008 */
[----:B------:R0:W-:Y:S04]  /*d060*/  @P1 STG.E.U16 desc[UR36][R6.64+0x172], R8 ;  /* 0x0001720806001986 */ /* 0x0001e8000c101524 */
[----:B------:R1:W2:Y:S01]  /*d070*/  @P4 LDG.E.LTC128B.U16 R224, desc[UR36][R10.64] ;  /* 0x000000240ae04981 */ /* 0x0002a2000c1e1520 */
[----:B------:R-:W-:Y:S01]  /*d080*/  MOV R221, UR8 ;  /* 0x0000000800dd7c02 */ /* 0x000fe20008000f00 */
[----:B------:R-:W-:Y:S01]  /*d090*/  USHF.L.U64.HI UR4, UR8, 0x8, UR9 ;  /* 0x0000000808047899 */ /* 0x000fe20008010209 */
[----:B------:R-:W-:Y:S01]  /*d0a0*/  ISETP.GT.AND P2, PT, R0, 0x1, P0 ;  /* 0x000000010000780c */ /* 0x000fe20000744270 */
[----:B------:R-:W-:Y:S01]  /*d0b0*/  BSSY B1, `(.L_x_218) ;  /* 0x0000010000017945 */ /* 0x000fe20003800000 */
[----:B0-----:R-:W-:Y:S01]  /*d0c0*/  IMAD.WIDE.U32 R6, R220, R14, R18 ;  /* 0x0000000edc067225 */ /* 0x001fe200078e0012 */
[----:B------:R-:W-:-:S03]  /*d0d0*/  LEA R8, P1, R221, R4, 0x8 ;  /* 0x00000004dd087211 */ /* 0x000fc600078240ff */
[----:B------:R-:W-:Y:S02]  /*d0e0*/  IMAD.IADD R7, R225, 0x1, R7 ;  /* 0x00000001e1077824 */ /* 0x000fe400078e0207 */
[----:B-1----:R-:W-:-:S03]  /*d0f0*/  IMAD.WIDE.U32 R10, R22, UR44, R6 ;  /* 0x0000002c160a7c25 */ /* 0x002fc6000f8e0006 */
[----:B------:R-:W-:Y:S01]  /*d100*/  LEA R6, P3, R10, R12, 0x1 ;  /* 0x0000000c0a067211 */ /* 0x000fe200078608ff */
[----:B--2---:R-:W-:-:S04]  /*d110*/  IMAD.U32 R9, R224, 0x10000, RZ ;  /* 0x00010000e0097824 */ /* 0x004fc800078e00ff */
[----:B------:R-:W-:-:S04]  /*d120*/  FMUL R9, R9, R16 ;  /* 0x0000001009097220 */ /* 0x000fc80000400000 */
[----:B------:R-:W-:Y:S01]  /*d130*/  FFMA R9, R120, R2, R9 ;  /* 0x0000000278097223 */ /* 0x000fe20000000009 */
[----:B------:R-:W-:-:S04]  /*d140*/  IMAD.IADD R120, R23, 0x1, R11 ;  /* 0x0000000117787824 */ /* 0x000fc800078e020b */
[----:B------:R-:W-:Y:S02]  /*d150*/  F2FP.BF16.F32.PACK_AB R11, RZ, R9 ;  /* 0x00000009ff0b723e */ /* 0x000fe400000010ff */
[----:B------:R-:W-:Y:S02]  /*d160*/  IADD3.X R9, R5, UR4, RZ, P1, !PT ;  /* 0x0000000405097c10 */ /* 0x000fe40008ffe4ff */
[----:B------:R-:W-:-:S03]  /*d170*/  LEA.HI.X R7, R10, R13, R120, 0x1, P3 ;  /* 0x0000000d0a077211 */ /* 0x000fc600018f0c78 */
[----:B------:R0:W-:Y:S01]  /*d180*/  @P4 STG.E.U16 desc[UR36][R8.64], R11 ;  /* 0x0000000b08004986 */ /* 0x0001e2000c101524 */
[----:B------:R-:W-:Y:S05]  /*d190*/  @!P2 BRA `(.L_x_219) ;  /* 0x000000000004a947 */ /* 0x000fea0003800000 */
[----:B------:R1:W5:Y:S02]  /*d1a0*/  LDG.E.LTC128B.U16 R224, desc[UR36][R6.64+0x2] ;  /* 0x0000022406e07981 */ /* 0x000364000c1e1520 */
.L_x_219:
[----:B------:R-:W-:Y:S05]  /*d1b0*/  BSYNC B1 ;  /* 0x0000000000017941 */ /* 0x000fea0003800000 */
.L_x_218:
[----:B0----5:R-:W-:Y:S01]  /*d1c0*/  IMAD.U32 R11, R224, 0x10000, RZ ;  /* 0x00010000e00b7824 */ /* 0x021fe200078e00ff */
[----:B------:R-:W-:Y:S01]  /*d1d0*/  ISETP.GT.AND P1, PT, R3, 0x88, PT ;  /* 0x000000880300780c */ /* 0x000fe20003f24270 */
[----:B------:R-:W-:Y:S01]  /*d1e0*/  IMAD.WIDE.U32 R220, R220, R14, R218 ;  /* 0x0000000edcdc7225 */ /* 0x000fe200078e00da */
[----:B------:R-:W-:Y:S03]  /*d1f0*/  BSSY B1, `(.L_x_220) ;  /* 0x000000f000017945 */ /* 0x000fe60003800000 */
[----:B------:R-:W-:Y:S01]  /*d200*/  FMUL R10, R11, R16 ;  /* 0x000000100b0a7220 */ /* 0x000fe20000400000 */
[----:B------:R-:W-:Y:S01]  /*d210*/  ISETP.GT.AND P3, PT, R0, RZ, P1 ;  /* 0x000000ff0000720c */ /* 0x000fe20000f64270 */
[----:B------:R-:W-:Y:S01]  /*d220*/  IMAD.IADD R225, R225, 0x1, R221 ;  /* 0x00000001e1e17824 */ /* 0x000fe200078e02dd */
[----:B------:R-:W-:Y:S01]  /*d230*/  IADD3 R11, P4, R216, R220, RZ ;  /* 0x000000dcd80b7210 */ /* 0x000fe20007f9e0ff */
[----:B------:R-:W-:Y:S01]  /*d240*/  FFMA R10, R121, R2, R10 ;  /* 0x00000002790a7223 */ /* 0x000fe2000000000a */
[----:B------:R-:W-:-:S03]  /*d250*/  IADD3 R220, P5, R18, R220, RZ ;  /* 0x000000dc12dc7210 */ /* 0x000fc60007fbe0ff */
[----:B------:R-:W-:Y:S01]  /*d260*/  IMAD.X R120, R225, 0x1, R21, P4 ;  /* 0x00000001e1787824 */ /* 0x000fe200020e0615 */
[----:B------:R-:W-:Y:S02]  /*d270*/  F2FP.BF16.F32.PACK_AB R121, RZ, R10 ;  /* 0x0000000aff79723e */ /* 0x000fe400000010ff */
[----:B------:R-:W-:Y:S02]  /*d280*/  LEA R10, P4, R11, R12, 0x1 ;  /* 0x0000000c0b0a7211 */ /* 0x000fe400078808ff */
[----:B------:R-:W-:Y:S01]  /*d290*/  IADD3.X R221, R19, R225, RZ, P5, !PT ;  /* 0x000000e113dd7210 */ /* 0x000fe20002ffe4ff */
[----:B------:R0:W-:Y:S01]  /*d2a0*/  @P2 STG.E.U16 desc[UR36][R8.64+0x2], R121 ;  /* 0x0000027908002986 */ /* 0x0001e2000c101524 */
[----:B------:R-:W-:Y:S01]  /*d2b0*/  LEA.HI.X R11, R11, R13, R120, 0x1, P4 ;  /* 0x0000000d0b0b7211 */ /* 0x000fe200020f0c78 */
[----:B------:R-:W-:Y:S08]  /*d2c0*/  @!P3 BRA `(.L_x_221) ;  /* 0x000000000004b947 */ /* 0x000ff00003800000 */
[----:B------:R2:W5:Y:S02]  /*d2d0*/  LDG.E.LTC128B.U16 R224, desc[UR36][R10.64] ;  /* 0x000000240ae07981 */ /* 0x000564000c1e1520 */
.L_x_221:
[----:B------:R-:W-:Y:S05]  /*d2e0*/  BSYNC B1 ;  /* 0x0000000000017941 */ /* 0x000fea0003800000 */
.L_x_220:
[----:B--2--5:R-:W-:Y:S01]  /*d2f0*/  IMAD.U32 R11, R224, 0x10000, RZ ;  /* 0x00010000e00b7824 */ /* 0x024fe200078e00ff */
[----:B------:R-:W-:Y:S01]  /*d300*/  IADD3 R120, P2, R8, R223, RZ ;  /* 0x000000df08787210 */ /* 0x000fe20007f5e0ff */
[----:B------:R-:W-:Y:S01]  /*d310*/  IMAD.WIDE.U32 R220, R22, UR44, R220 ;  /* 0x0000002c16dc7c25 */ /* 0x000fe2000f8e00dc */
[----:B------:R-:W-:Y:S03]  /*d320*/  BSSY B1, `(.L_x_222) ;  /* 0x000000c000017945 */ /* 0x000fe60003800000 */
[----:B------:R-:W-:Y:S01]  /*d330*/  FMUL R11, R11, R16 ;  /* 0x000000100b0b7220 */ /* 0x000fe20000400000 */
[----:B0-----:R-:W-:Y:S01]  /*d340*/  IMAD.IADD R121, R23, 0x1, R221 ;  /* 0x0000000117797824 */ /* 0x001fe200078e02dd */
[----:B------:R-:W-:Y:S02]  /*d350*/  LEA R10, P4, R220, R12, 0x1 ;  /* 0x0000000cdc0a7211 */ /* 0x000fe400078808ff */
[----:B------:R-:W-:-:S05]  /*d360*/  FFMA R11, R122, R2, R11 ;  /* 0x000000027a0b7223 */ /* 0x000fca000000000b */
[----:B------:R-:W-:Y:S02]  /*d370*/  F2FP.BF16.F32.PACK_AB R122, RZ, R11 ;  /* 0x0000000bff7a723e */ /* 0x000fe400000010ff */
[----:B------:R-:W-:Y:S01]  /*d380*/  LEA.HI.X R11, R220, R13, R121, 0x1, P4 ;  /* 0x0000000ddc0b7211 */ /* 0x000fe200020f0c79 */
[----:B------:R-:W-:Y:S01]  /*d390*/  IMAD.X R121, R9, 0x1, R222, P2 ;  /* 0x0000000109797824 */ /* 0x000fe200010e06de */
[----:B------:R-:W-:-:S04]  /*d3a0*/  ISETP.GT.AND P4, PT, R0, 0x1, P1 ;  /* 0x000000010000780c */ /* 0x000fc80000f84270 */
[----:B------:R0:W-:Y:S09]  /*d3b0*/  @P3 STG.E.U16 desc[UR36][R120.64], R122 ;  /* 0x0000007a78003986 */ /* 0x0001f2000c101524 */
[----:B------:R-:W-:Y:S05]  /*d3c0*/  @!P4 BRA `(.L_x_223) ;  /* 0x000000000004c947 */ /* 0x000fea0003800000 */
[----:B------:R2:W5:Y:S02]  /*d3d0*/  LDG.E.LTC128B.U16 R224, desc[UR36][R10.64+0x2] ;  /* 0x000002240ae07981 */ /* 0x000564000c1e1520 */
.L_x_223:
[----:B------:R-:W-:Y:S05]  /*d3e0*/  BSYNC B1 ;  /* 0x0000000000017941 */ /* 0x000fea0003800000 */
.L_x_222:
[----:B-----5:R-:W-:Y:S01]  /*d3f0*/  IMAD.U32 R221, R224, 0x10000, RZ ;  /* 0x00010000e0dd7824 */ /* 0x020fe200078e00ff */
[----:B------:R-:W-:Y:S01]  /*d400*/  ISETP.GT.AND P3, PT, R0, 0x8, P0 ;  /* 0x000000080000780c */ /* 0x000fe20000764270 */
[----:B------:R-:W-:Y:S02]  /*d410*/  BSSY B1, `(.L_x_224) ;  /* 0x0000009000017945 */ /* 0x000fe40003800000 */
[----:B0-----:R-:W-:-:S04]  /*d420*/  FMUL R122, R221, R16 ;  /* 0x00000010dd7a7220 */ /* 0x001fc80000400000 */
[----:B------:R-:W-:Y:S01]  /*d430*/  FFMA R123, R123, R2, R122 ;  /* 0x000000027b7b7223 */ /* 0x000fe2000000007a */
[----:B------:R-:W-:-:S04]  /*d440*/  IADD3 R122, P2, R223, R8, RZ ;  /* 0x00000008df7a7210 */ /* 0x000fc80007f5e0ff */
[----:B------:R-:W-:Y:S02]  /*d450*/  F2FP.BF16.F32.PACK_AB R220, RZ, R123 ;  /* 0x0000007bffdc723e */ /* 0x000fe400000010ff */
[----:B------:R-:W-:-:S05]  /*d460*/  IADD3.X R123, R222, R9, RZ, P2, !PT ;  /* 0x00000009de7b7210 */ /* 0x000fca00017fe4ff */
[----:B------:R0:W-:Y:S01]  /*d470*/  @P4 STG.E.U16 desc[UR36][R122.64+0x2], R220 ;  /* 0x000002dc7a004986 */ /* 0x0001e2000c101524 */
[----:B------:R-:W-:Y:S05]  /*d480*/  @!P3 BRA `(.L_x_225) ;  /* 0x000000000004b947 */ /* 0x000fea0003800000 */
[----:B------:R3:W5:Y:S02]  /*d490*/  LDG.E.LTC128B.U16 R224, desc[UR36][R6.64+0x10] ;  /* 0x0000102406e07981 */ /* 0x000764000c1e1520 */
.L_x_225:
[----:B------:R-:W-:Y:S05]  /*d4a0*/  BSYNC B1 ;  /* 0x0000000000017941 */ /* 0x000fea0003800000 */
.L_x_224:
[----:B-----5:R-:W-:Y:S01]  /*d4b0*/  IMAD.U32 R221, R224, 0x10000, RZ ;  /* 0x00010000e0dd7824 */ /* 0x020fe200078e00ff */
[----:B------:R-:W-:Y:S01]  /*d4c0*/  ISETP.GT.AND P2, PT, R0, 0x9, P0 ;  /* 0x000000090000780c */ /* 0x000fe20000744270 */
[----:B0-----:R-:W-:Y:S01]  /*d4d0*/  @P3 IMAD.MOV.U32 R220, RZ, RZ, R8 ;  /* 0x000000ffffdc3224 */ /* 0x001fe200078e0008 */
[----:B------:R-:W-:Y:S01]  /*d4e0*/  BSSY B1, `(.L_x_226) ;  /* 0x0000009000017945 */ /* 0x000fe20003800000 */
[----:B------:R-:W-:-:S04]  /*d4f0*/  FMUL R221, R221, R16 ;  /* 0x00000010dddd7220 */ /* 0x000fc80000400000 */
[----:B------:R-:W-:-:S05]  /*d500*/  FFMA R221, R124, R2, R221 ;  /* 0x000000027cdd7223 */ /* 0x000fca00000000dd */
[----:B------:R-:W-:-:S04]  /*d510*/  F2FP.BF16.F32.PACK_AB R221, RZ, R221 ;  /* 0x000000ddffdd723e */ /* 0x000fc800000010ff */
[----:B------:R-:W-:Y:S01]  /*d520*/  PRMT R124, R221, 0x7610, R124 ;  /* 0x00007610dd7c7816 */ /* 0x000fe2000000007c */
[----:B------:R-:W-:-:S05]  /*d530*/  @P3 IMAD.MOV.U32 R221, RZ, RZ, R9 ;  /* 0x000000ffffdd3224 */ /* 0x000fca00078e0009 */
[----:B------:R0:W-:Y:S01]  /*d540*/  @P3 STG.E.U16 desc[UR36][R220.64+0x10], R124 ;  /* 0x0000107cdc003986 */ /* 0x0001e2000c101524 */
[----:B------:R-:W-:Y:S05]  /*d550*/  @!P2 BRA `(.L_x_227) ;  /* 0x000000000004a947 */ /* 0x000fea0003800000 */
[----:B------:R4:W5:Y:S02]  /*d560*/  LDG.E.LTC128B.U16 R224, desc[UR36][R6.64+0x12] ;  /* 0x0000122406e07981 */ /* 0x000964000c1e1520 */
.L_x_227:
[----:B------:R-:W-:Y:S05]  /*d570*/  BSYNC B1 ;  /* 0x0000000000017941 */ /* 0x000fea0003800000 */
.L_x_226:
[----:B0----5:R-:W-:Y:S01]  /*d580*/  IMAD.U32 R221, R224, 0x10000, RZ ;  /* 0x00010000e0dd7824 */ /* 0x021fe200078e00ff */
[----:B------:R-:W-:Y:S01]  /*d590*/  ISETP.GT.AND P3, PT, R0, 0x8, P1 ;  /* 0x000000080000780c */ /* 0x000fe20000f64270 */
[----:B------:R-:W-:Y:S02]  /*d5a0*/  BSSY B1, `(.L_x_228) ;  /* 0x0000007000017945 */ /* 0x000fe40003800000 */
[----:B------:R-:W-:-:S04]  /*d5b0*/  FMUL R124, R221, R16 ;  /* 0x00000010dd7c7220 */ /* 0x000fc80000400000 */
[----:B------:R-:W-:-:S05]  /*d5c0*/  FFMA R124, R125, R2, R124 ;  /* 0x000000027d7c7223 */ /* 0x000fca000000007c */
[----:B------:R-:W-:-:S05]  /*d5d0*/  F2FP.BF16.F32.PACK_AB R124, RZ, R124 ;  /* 0x0000007cff7c723e */ /* 0x000fca00000010ff */
[----:B------:R0:W-:Y:S01]  /*d5e0*/  @P2 STG.E.U16 desc[UR36][R8.64+0x12], R124 ;  /* 0x0000127c08002986 */ /* 0x0001e2000c101524 */
[----:B------:R-:W-:Y:S05]  /*d5f0*/  @!P3 BRA `(.L_x_229) ;  /* 0x000000000004b947 */ /* 0x000fea0003800000 */
[----:B------:R0:W5:Y:S02]  /*d600*/  LDG.E.LTC128B.U16 R224, desc[UR36][R10.64+0x10] ;  /* 0x000010240ae07981 */ /* 0x000164000c1e1520 */
.L_x_229:
[----:B------:R-:W-:Y:S05]  /*d610*/  BSYNC B1 ;  /* 0x0000000000017941 */ /* 0x000fea0003800000 */
.L_x_228:
[----:B-----5:R-:W-:Y:S01]  /*d620*/  SHF.L.U32 R125, R224, 0x10, RZ ;  /* 0x00000010e07d7819 */ /* 0x020fe200000006ff */
[----:B------:R-:W-:Y:S01]  /*d630*/  BSSY B1, `(.L_x_230) ;  /* 0x0000008000017945 */ /* 0x000fe20003800000 */
[----:B------:R-:W-:-:S03]  /*d640*/  ISETP.GT.AND P2, PT, R0, 0x9, P1 ;  /* 0x000000090000780c */ /* 0x000fc60000f44270 */
[----:B------:R-:W-:-:S04]  /*d650*/  FMUL R125, R125, R16 ;  /* 0x000000107d7d7220 */ /* 0x000fc80000400000 */
[----:B------:R-:W-:-:S05]  /*d660*/  FFMA R125, R126, R2, R125 ;  /* 0x000000027e7d7223 */ /* 0x000fca000000007d */
[----:B------:R-:W-:-:S05]  /*d670*/  F2FP.BF16.F32.PACK_AB R125, RZ, R125 ;  /* 0x0000007dff7d723e */ /* 0x000fca00000010ff */
[----:B------:R0:W-:Y:S01]  /*d680*/  @P3 STG.E.U16 desc[UR36][R120.64+0x10], R125 ;  /* 0x0000107d78003986 */ /* 0x0001e2000c101524 */
[----:B------:R-:W-:Y:S05]  /*d690*/  @!P2 BRA `(.L_x_231) ;  /* 0x000000000004a947 */ /* 0x000fea0003800000 */
[----:B------:R0:W5:Y:S02]  /*d6a0*/  LDG.E.LTC128B.U16 R224, desc[UR36][R10.64+0x12] ;  /* 0x000012240ae07981 */ /* 0x000164000c1e1520 */
.L_x_231:
[----:B------:R-:W-:Y:S05]  /*d6b0*/  BSYNC B1 ;  /* 0x0000000000017941 */ /* 0x000fea0003800000 */
.L_x_230:
        /* <DEDUP_REMOVED lines=9> */
.L_x_233:
[----:B------:R-:W-:Y:S05]  /*d750*/  BSYNC B1 ;  /* 0x0000000000017941 */ /* 0x000fea0003800000 */
.L_x_232:
        /* <DEDUP_REMOVED lines=12> */
.L_x_235:
[----:B------:R-:W-:Y:S05]  /*d820*/  BSYNC B1 ;  /* 0x0000000000017941 */ /* 0x000fea0003800000 */
.L_x_234:
[----:B0----5:R-:W-:Y:S01]  /*d830*/  SHF.L.U32 R125, R224, 0x10, RZ ;  /* 0x00000010e07d7819 */ /* 0x021fe200000006ff */
        /* <DEDUP_REMOVED lines=8> */
.L_x_237:
[----:B------:R-:W-:Y:S05]  /*d8c0*/  BSYNC B1 ;  /* 0x0000000000017941 */ /* 0x000fea0003800000 */
.L_x_236:
[----:B-----5:R-:W-:Y:S01]  /*d8d0*/  IMAD.U32 R125, R224, 0x10000, RZ ;  /* 0x00010000e07d7824 */ /* 0x020fe200078e00ff */
        /* <DEDUP_REMOVED lines=8> */
.L_x_239:
[----:B------:R-:W-:Y:S05]  /*d960*/  BSYNC B1 ;  /* 0x0000000000017941 */ /* 0x000fea0003800000 */
.L_x_238:
        /* <DEDUP_REMOVED lines=9> */
.L_x_241:
[----:B------:R-:W-:Y:S05]  /*da00*/  BSYNC B1 ;  /* 0x0000000000017941 */ /* 0x000fea0003800000 */
.L_x_240:
[----:B-----5:R-:W-:Y:S01]  /*da10*/  IMAD.U32 R125, R224, 0x10000, RZ ;  /* 0x00010000e07d7824 */ /* 0x020fe200078e00ff */
[----:B------:R-:W-:Y:S01]  /*da20*/  ISETP.GT.AND P2, PT, R0, 0x19, P0 ;  /* 0x000000190000780c */ /* 0x000fe20000744270 */
[----:B0-----:R-:W-:Y:S01]  /*da30*/  @P3 IMAD.MOV.U32 R124, RZ, RZ, R8 ;  /* 0x000000ffff7c3224 */ /* 0x001fe200078e0008 */
[----:B------:R-:W-:Y:S01]  /*da40*/  BSSY B1, `(.L_x_242) ;  /* 0x0000009000017945 */ /* 0x000fe20003800000 */
[----:B------:R-:W-:-:S04]  /*da50*/  FMUL R125, R125, R16 ;  /* 0x000000107d7d7220 */ /* 0x000fc80000400000 */
[----:B------:R-:W-:-:S05]  /*da60*/  FFMA R125, R132, R2, R125 ;  /* 0x00000002847d7223 */ /* 0x000fca000000007d */
[----:B------:R-:W-:-:S04]  /*da70*/  F2FP.BF16.F32.PACK_AB R125, RZ, R125 ;  /* 0x0000007dff7d723e */ /* 0x000fc800000010ff */
[----:B------:R-:W-:Y:S02]  /*da80*/  PRMT R126, R125, 0x7610, R126 ;  /* 0x000076107d7e7816 */ /* 0x000fe4000000007e */
[----:B------:R-:W-:-:S05]  /*da90*/  @P3 MOV R125, R9 ;  /* 0x00000009007d3202 */ /* 0x000fca0000000f00 */
[----:B------:R0:W-:Y:S01]  /*daa0*/  @P3 STG.E.U16 desc[UR36][R124.64+0x30], R126 ;  /* 0x0000307e7c003986 */ /* 0x0001e2000c101524 */
[----:B------:R-:W-:Y:S05]  /*dab0*/  @!P2 BRA `(.L_x_243) ;  /* 0x000000000004a947 */ /* 0x000fea0003800000 */
[----:B------:R0:W5:Y:S02]  /*dac0*/  LDG.E.LTC128B.U16 R224, desc[UR36][R6.64+0x32] ;  /* 0x0000322406e07981 */ /* 0x000164000c1e1520 */
.L_x_243:
[----:B------:R-:W-:Y:S05]  /*dad0*/  BSYNC B1 ;  /* 0x0000000000017941 */ /* 0x000fea0003800000 */
.L_x_242:
        /* <DEDUP_REMOVED lines=9> */
.L_x_245:
[----:B------:R-:W-:Y:S05]  /*db70*/  BSYNC B1 ;  /* 0x0000000000017941 */ /* 0x000fea0003800000 */
.L_x_244:
        /* <DEDUP_REMOVED lines=9> */
.L_x_247:
[----:B------:R-:W-:Y:S05]  /*dc10*/  BSYNC B1 ;  /* 0x0000000000017941 */ /* 0x000fea0003800000 */
.L_x_246:
        /* <DEDUP_REMOVED lines=9> */
.L_x_249:
[----:B------:R-:W-:Y:S05]  /*dcb0*/  BSYNC B1 ;  /* 0x0000000000017941 */ /* 0x000fea0003800000 */
.L_x_248:
[----:B-----5:R-:W-:Y:S01]  /*dcc0*/  IMAD.U32 R125, R224, 0x10000, RZ ;  /* 0x00010000e07d7824 */ /* 0x020fe200078e00ff */
[----:B0-----:R-:W-:Y:S01]  /*dcd0*/  @P3 MOV R124, R8 ;  /* 0x00000008007c3202 */ /* 0x001fe20000000f00 */
[----:B------:R-:W-:Y:S01]  /*dce0*/  BSSY B1, `(.L_x_250) ;  /* 0x000000a000017945 */ /* 0x000fe20003800000 */
[----:B------:R-:W-:Y:S01]  /*dcf0*/  ISETP.GT.AND P2, PT, R0, 0x21, P0 ;  /* 0x000000210000780c */ /* 0x000fe20000744270 */
        /* <DEDUP_REMOVED lines=8> */
.L_x_251:
[----:B------:R-:W-:Y:S05]  /*dd80*/  BSYNC B1 ;  /* 0x0000000000017941 */ /* 0x000fea0003800000 */
.L_x_250:
        /* <DEDUP_REMOVED lines=9> */
.L_x_253:
[----:B------:R-:W-:Y:S05]  /*de20*/  BSYNC B1 ;  /* 0x0000000000017941 */ /* 0x000fea0003800000 */
.L_x_252:
        /* <DEDUP_REMOVED lines=9> */
.L_x_255:
[----:B------:R-:W-:Y:S05]  /*dec0*/  BSYNC B1 ;  /* 0x0000000000017941 */ /* 0x000fea0003800000 */
.L_x_254:
        /* <DEDUP_REMOVED lines=9> */
.L_x_257:
[----:B------:R-:W-:Y:S05]  /*df60*/  BSYNC B1 ;  /* 0x0000000000017941 */ /* 0x000fea0003800000 */
.L_x_256:
[----:B-----5:R-:W-:Y:S01]  /*df70*/  SHF.L.U32 R125, R224, 0x10, RZ ;  /* 0x00000010e07d7819 */ /* 0x020fe200000006ff */
[----:B0-----:R-:W-:Y:S01]  /*df80*/  @P3 IMAD.MOV.U32 R124, RZ, RZ, R8 ;  /* 0x000000ffff7c3224 */ /* 0x001fe200078e0008 */
[----:B------:R-:W-:Y:S01]  /*df90*/  ISETP.GT.AND P2, PT, R0, 0x29, P0 ;  /* 0x000000290000780c */ /* 0x000fe20000744270 */
[----:B------:R-:W-:Y:S02]  /*dfa0*/  BSSY B1, `(.L_x_258) ;  /* 0x0000009000017945 */ /* 0x000fe40003800000 */
        /* <DEDUP_REMOVED lines=8> */
.L_x_259:
[----:B------:R-:W-:Y:S05]  /*e030*/  BSYNC B1 ;  /* 0x0000000000017941 */ /* 0x000fea0003800000 */
.L_x_258:
        /* <DEDUP_REMOVED lines=9> */
.L_x_261:
[----:B------:R-:W-:Y:S05]  /*e0d0*/  BSYNC B1 ;  /* 0x0000000000017941 */ /* 0x000fea0003800000 */
.L_x_260:
        /* <DEDUP_REMOVED lines=9> */
.L_x_263:
[----:B------:R-:W-:Y:S05]  /*e170*/  BSYNC B1 ;  /* 0x0000000000017941 */ /* 0x000fea0003800000 */
.L_x_262:
        /* <DEDUP_REMOVED lines=9> */
.L_x_265:
[----:B------:R-:W-:Y:S05]  /*e210*/  BSYNC B1 ;  /* 0x0000000000017941 */ /* 0x000fea0003800000 */
.L_x_264:
        /* <DEDUP_REMOVED lines=12> */
.L_x_267:
[----:B------:R-:W-:Y:S05]  /*e2e0*/  BSYNC B1 ;  /* 0x0000000000017941 */ /* 0x000fea0003800000 */
.L_x_266:
        /* <DEDUP_REMOVED lines=9> */
.L_x_269:
[----:B------:R-:W-:Y:S05]  /*e380*/  BSYNC B1 ;  /* 0x0000000000017941 */ /* 0x000fea0003800000 */
.L_x_268:
        /* <DEDUP_REMOVED lines=9> */
.L_x_271:
[----:B------:R-:W-:Y:S05]  /*e420*/  BSYNC B1 ;  /* 0x0000000000017941 */ /* 0x000fea0003800000 */
.L_x_270:
        /* <DEDUP_REMOVED lines=9> */
.L_x_273:
[----:B------:R-:W-:Y:S05]  /*e4c0*/  BSYNC B1 ;  /* 0x0000000000017941 */ /* 0x000fea0003800000 */
.L_x_272:
        /* <DEDUP_REMOVED lines=12> */
.L_x_275:
[----:B------:R-:W-:Y:S05]  /*e590*/  BSYNC B1 ;  /* 0x0000000000017941 */ /* 0x000fea0003800000 */
.L_x_274:
        /* <DEDUP_REMOVED lines=9> */
.L_x_277:
[----:B------:R-:W-:Y:S05]  /*e630*/  BSYNC B1 ;  /* 0x0000000000017941 */ /* 0x000fea0003800000 */
.L_x_276:
        /* <DEDUP_REMOVED lines=9> */
.L_x_279:
[----:B------:R-:W-:Y:S05]  /*e6d0*/  BSYNC B1 ;  /* 0x0000000000017941 */ /* 0x000fea0003800000 */
.L_x_278:
        /* <DEDUP_REMOVED lines=9> */
.L_x_281:
[----:B------:R-:W-:Y:S05]  /*e770*/  BSYNC B1 ;  /* 0x0000000000017941 */ /* 0x000fea0003800000 */
.L_x_280:
        /* <DEDUP_REMOVED lines=12> */
.L_x_283:
[----:B------:R-:W-:Y:S05]  /*e840*/  BSYNC B1 ;  /* 0x0000000000017941 */ /* 0x000fea0003800000 */
.L_x_282:
        /* <DEDUP_REMOVED lines=9> */
.L_x_285:
[----:B------:R-:W-:Y:S05]  /*e8e0*/  BSYNC B1 ;  /* 0x0000000000017941 */ /* 0x000fea0003800000 */
.L_x_284:
        /* <DEDUP_REMOVED lines=9> */
.L_x_287:
[----:B------:R-:W-:Y:S05]  /*e980*/  BSYNC B1 ;  /* 0x0000000000017941 */ /* 0x000fea0003800000 */
.L_x_286:
        /* <DEDUP_REMOVED lines=9> */
.L_x_289:
[----:B------:R-:W-:Y:S05]  /*ea20*/  BSYNC B1 ;  /* 0x0000000000017941 */ /* 0x000fea0003800000 */
.L_x_288:
        /* <DEDUP_REMOVED lines=12> */
.L_x_291:
[----:B------:R-:W-:Y:S05]  /*eaf0*/  BSYNC B1 ;  /* 0x0000000000017941 */ /* 0x000fea0003800000 */
.L_x_290:
        /* <DEDUP_REMOVED lines=9> */
.L_x_293:
[----:B------:R-:W-:Y:S05]  /*eb90*/  BSYNC B1 ;  /* 0x0000000000017941 */ /* 0x000fea0003800000 */
.L_x_292:
        /* <DEDUP_REMOVED lines=9> */
.L_x_295:
[----:B------:R-:W-:Y:S05]  /*ec30*/  BSYNC B1 ;  /* 0x0000000000017941 */ /* 0x000fea0003800000 */
.L_x_294:
        /* <DEDUP_REMOVED lines=9> */
.L_x_297:
[----:B------:R-:W-:Y:S05]  /*ecd0*/  BSYNC B1 ;  /* 0x0000000000017941 */ /* 0x000fea0003800000 */
.L_x_296:
        /* <DEDUP_REMOVED lines=12> */
.L_x_299:
[----:B------:R-:W-:Y:S05]  /*eda0*/  BSYNC B1 ;  /* 0x0000000000017941 */ /* 0x000fea0003800000 */
.L_x_298:
        /* <DEDUP_REMOVED lines=9> */
.L_x_301:
[----:B------:R-:W-:Y:S05]  /*ee40*/  BSYNC B1 ;  /* 0x0000000000017941 */ /* 0x000fea0003800000 */
.L_x_300:
        /* <DEDUP_REMOVED lines=9> */
.L_x_303:
[----:B------:R-:W-:Y:S05]  /*eee0*/  BSYNC B1 ;  /* 0x0000000000017941 */ /* 0x000fea0003800000 */
.L_x_302:
        /* <DEDUP_REMOVED lines=9> */
.L_x_305:
[----:B------:R-:W-:Y:S05]  /*ef80*/  BSYNC B1 ;  /* 0x0000000000017941 */ /* 0x000fea0003800000 */
.L_x_304:
        /* <DEDUP_REMOVED lines=12> */
.L_x_307:
[----:B------:R-:W-:Y:S05]  /*f050*/  BSYNC B1 ;  /* 0x0000000000017941 */ /* 0x000fea0003800000 */
.L_x_306:
        /* <DEDUP_REMOVED lines=9> */
.L_x_309:
[----:B------:R-:W-:Y:S05]  /*f0f0*/  BSYNC B1 ;  /* 0x0000000000017941 */ /* 0x000fea0003800000 */
.L_x_308:
        /* <DEDUP_REMOVED lines=9> */
.L_x_311:
[----:B------:R-:W-:Y:S05]  /*f190*/  BSYNC B1 ;  /* 0x0000000000017941 */ /* 0x000fea0003800000 */
.L_x_310:
        /* <DEDUP_REMOVED lines=9> */
.L_x_313:
[----:B------:R-:W-:Y:S05]  /*f230*/  BSYNC B1 ;  /* 0x0000000000017941 */ /* 0x000fea0003800000 */
.L_x_312:
        /* <DEDUP_REMOVED lines=12> */
.L_x_315:
[----:B------:R-:W-:Y:S05]  /*f300*/  BSYNC B1 ;  /* 0x0000000000017941 */ /* 0x000fea0003800000 */
.L_x_314:
        /* <DEDUP_REMOVED lines=9> */
.L_x_317:
[----:B------:R-:W-:Y:S05]  /*f3a0*/  BSYNC B1 ;  /* 0x0000000000017941 */ /* 0x000fea0003800000 */
.L_x_316:
        /* <DEDUP_REMOVED lines=9> */
.L_x_319:
[----:B------:R-:W-:Y:S05]  /*f440*/  BSYNC B1 ;  /* 0x0000000000017941 */ /* 0x000fea0003800000 */
.L_x_318:
        /* <DEDUP_REMOVED lines=9> */
.L_x_321:
[----:B------:R-:W-:Y:S05]  /*f4e0*/  BSYNC B1 ;  /* 0x0000000000017941 */ /* 0x000fea0003800000 */
.L_x_320:
        /* <DEDUP_REMOVED lines=12> */
.L_x_323:
[----:B------:R-:W-:Y:S05]  /*f5b0*/  BSYNC B1 ;  /* 0x0000000000017941 */ /* 0x000fea0003800000 */
.L_x_322:
        /* <DEDUP_REMOVED lines=9> */
.L_x_325:
[----:B------:R-:W-:Y:S05]  /*f650*/  BSYNC B1 ;  /* 0x0000000000017941 */ /* 0x000fea0003800000 */
.L_x_324:
        /* <DEDUP_REMOVED lines=9> */
.L_x_327:
[----:B------:R-:W-:Y:S05]  /*f6f0*/  BSYNC B1 ;  /* 0x0000000000017941 */ /* 0x000fea0003800000 */
.L_x_326:
        /* <DEDUP_REMOVED lines=9> */
.L_x_329:
[----:B------:R-:W-:Y:S05]  /*f790*/  BSYNC B1 ;  /* 0x0000000000017941 */ /* 0x000fea0003800000 */
.L_x_328:
        /* <DEDUP_REMOVED lines=12> */
.L_x_331:
[----:B------:R-:W-:Y:S05]  /*f860*/  BSYNC B1 ;  /* 0x0000000000017941 */ /* 0x000fea0003800000 */
.L_x_330:
        /* <DEDUP_REMOVED lines=9> */
.L_x_333:
[----:B------:R-:W-:Y:S05]  /*f900*/  BSYNC B1 ;  /* 0x0000000000017941 */ /* 0x000fea0003800000 */
.L_x_332:
        /* <DEDUP_REMOVED lines=9> */
.L_x_335:
[----:B------:R-:W-:Y:S05]  /*f9a0*/  BSYNC B1 ;  /* 0x0000000000017941 */ /* 0x000fea0003800000 */
.L_x_334:
        /* <DEDUP_REMOVED lines=9> */
.L_x_337:
[----:B------:R-:W-:Y:S05]  /*fa40*/  BSYNC B1 ;  /* 0x0000000000017941 */ /* 0x000fea0003800000 */
.L_x_336:
        /* <DEDUP_REMOVED lines=12> */
.L_x_339:
[----:B------:R-:W-:Y:S05]  /*fb10*/  BSYNC B1 ;  /* 0x0000000000017941 */ /* 0x000fea0003800000 */
.L_x_338:
        /* <DEDUP_REMOVED lines=9> */
.L_x_341:
[----:B------:R-:W-:Y:S05]  /*fbb0*/  BSYNC B1 ;  /* 0x0000000000017941 */ /* 0x000fea0003800000 */
.L_x_340:
        /* <DEDUP_REMOVED lines=9> */
.L_x_343:
[----:B------:R-:W-:Y:S05]  /*fc50*/  BSYNC B1 ;  /* 0x0000000000017941 */ /* 0x000fea0003800000 */
.L_x_342:
        /* <DEDUP_REMOVED lines=9> */
.L_x_345:
[----:B------:R-:W-:Y:S05]  /*fcf0*/  BSYNC B1 ;  /* 0x0000000000017941 */ /* 0x000fea0003800000 */
.L_x_344:
        /* <DEDUP_REMOVED lines=12> */
.L_x_347:
[----:B------:R-:W-:Y:S05]  /*fdc0*/  BSYNC B1 ;  /* 0x0000000000017941 */ /* 0x000fea0003800000 */
.L_x_346:
        /* <DEDUP_REMOVED lines=9> */
.L_x_349:
[----:B------:R-:W-:Y:S05]  /*fe60*/  BSYNC B1 ;  /* 0x0000000000017941 */ /* 0x000fea0003800000 */
.L_x_348:
        /* <DEDUP_REMOVED lines=9> */
.L_x_351:
[----:B------:R-:W-:Y:S05]  /*ff00*/  BSYNC B1 ;  /* 0x0000000000017941 */ /* 0x000fea0003800000 */
.L_x_350:
        /* <DEDUP_REMOVED lines=9> */
.L_x_353:
[----:B------:R-:W-:Y:S05]  /*ffa0*/  BSYNC B1 ;  /* 0x0000000000017941 */ /* 0x000fea0003800000 */
.L_x_352:
        /* <DEDUP_REMOVED lines=12> */
.L_x_355:
[----:B------:R-:W-:Y:S05]  /*10070*/  BSYNC B1 ;  /* 0x0000000000017941 */ /* 0x000fea0003800000 */
.L_x_354:
        /* <DEDUP_REMOVED lines=9> */
.L_x_357:
[----:B------:R-:W-:Y:S05]  /*10110*/  BSYNC B1 ;  /* 0x0000000000017941 */ /* 0x000fea0003800000 */
.L_x_356:
        /* <DEDUP_REMOVED lines=9> */
.L_x_359:
[----:B------:R-:W-:Y:S05]  /*101b0*/  BSYNC B1 ;  /* 0x0000000000017941 */ /* 0x000fea0003800000 */
.L_x_358:
        /* <DEDUP_REMOVED lines=9> */
.L_x_361:
[----:B------:R-:W-:Y:S05]  /*10250*/  BSYNC B1 ;  /* 0x0000000000017941 */ /* 0x000fea0003800000 */
.L_x_360:
        /* <DEDUP_REMOVED lines=12> */
.L_x_363:
[----:B------:R-:W-:Y:S05]  /*10320*/  BSYNC B1 ;  /* 0x0000000000017941 */ /* 0x000fea0003800000 */
.L_x_362:
        /* <DEDUP_REMOVED lines=9> */
.L_x_365:
[----:B------:R-:W-:Y:S05]  /*103c0*/  BSYNC B1 ;  /* 0x0000000000017941 */ /* 0x000fea0003800000 */
.L_x_364:
        /* <DEDUP_REMOVED lines=9> */
.L_x_367:
[----:B------:R-:W-:Y:S05]  /*10460*/  BSYNC B1 ;  /* 0x0000000000017941 */ /* 0x000fea0003800000 */
.L_x_366:
        /* <DEDUP_REMOVED lines=9> */
.L_x_369:
[----:B------:R-:W-:Y:S05]  /*10500*/  BSYNC B1 ;  /* 0x0000000000017941 */ /* 0x000fea0003800000 */
.L_x_368:
        /* <DEDUP_REMOVED lines=12> */
.L_x_371:
[----:B------:R-:W-:Y:S05]  /*105d0*/  BSYNC B1 ;  /* 0x0000000000017941 */ /* 0x000fea0003800000 */
.L_x_370:
        /* <DEDUP_REMOVED lines=9> */
.L_x_373:
[----:B------:R-:W-:Y:S05]  /*10670*/  BSYNC B1 ;  /* 0x0000000000017941 */ /* 0x000fea0003800000 */
.L_x_372:
        /* <DEDUP_REMOVED lines=9> */
.L_x_375:
[----:B------:R-:W-:Y:S05]  /*10710*/  BSYNC B1 ;  /* 0x0000000000017941 */ /* 0x000fea0003800000 */
.L_x_374:
        /* <DEDUP_REMOVED lines=9> */
.L_x_377:
[----:B------:R-:W-:Y:S05]  /*107b0*/  BSYNC B1 ;  /* 0x0000000000017941 */ /* 0x000fea0003800000 */
.L_x_376:
        /* <DEDUP_REMOVED lines=12> */
.L_x_379:
[----:B------:R-:W-:Y:S05]  /*10880*/  BSYNC B1 ;  /* 0x0000000000017941 */ /* 0x000fea0003800000 */
.L_x_378:
        /* <DEDUP_REMOVED lines=9> */
.L_x_381:
[----:B------:R-:W-:Y:S05]  /*10920*/  BSYNC B1 ;  /* 0x0000000000017941 */ /* 0x000fea0003800000 */
.L_x_380:
        /* <DEDUP_REMOVED lines=9> */
.L_x_383:
[----:B------:R-:W-:Y:S05]  /*109c0*/  BSYNC B1 ;  /* 0x0000000000017941 */ /* 0x000fea0003800000 */
.L_x_382:
        /* <DEDUP_REMOVED lines=9> */
.L_x_385:
[----:B------:R-:W-:Y:S05]  /*10a60*/  BSYNC B1 ;  /* 0x0000000000017941 */ /* 0x000fea0003800000 */
.L_x_384:
        /* <DEDUP_REMOVED lines=12> */
.L_x_387:
[----:B------:R-:W-:Y:S05]  /*10b30*/  BSYNC B1 ;  /* 0x0000000000017941 */ /* 0x000fea0003800000 */
.L_x_386:
        /* <DEDUP_REMOVED lines=9> */
.L_x_389:
[----:B------:R-:W-:Y:S05]  /*10bd0*/  BSYNC B1 ;  /* 0x0000000000017941 */ /* 0x000fea0003800000 */
.L_x_388:
        /* <DEDUP_REMOVED lines=9> */
.L_x_391:
[----:B------:R-:W-:Y:S05]  /*10c70*/  BSYNC B1 ;  /* 0x0000000000017941 */ /* 0x000fea0003800000 */
.L_x_390:
        /* <DEDUP_REMOVED lines=9> */
.L_x_393:
[----:B------:R-:W-:Y:S05]  /*10d10*/  BSYNC B1 ;  /* 0x0000000000017941 */ /* 0x000fea0003800000 */
.L_x_392:
        /* <DEDUP_REMOVED lines=12> */
.L_x_395:
[----:B------:R-:W-:Y:S05]  /*10de0*/  BSYNC B1 ;  /* 0x0000000000017941 */ /* 0x000fea0003800000 */
.L_x_394:
        /* <DEDUP_REMOVED lines=9> */
.L_x_397:
[----:B------:R-:W-:Y:S05]  /*10e80*/  BSYNC B1 ;  /* 0x0000000000017941 */ /* 0x000fea0003800000 */
.L_x_396:
        /* <DEDUP_REMOVED lines=9> */
.L_x_399:
[----:B------:R-:W-:Y:S05]  /*10f20*/  BSYNC B1 ;  /* 0x0000000000017941 */ /* 0x000fea0003800000 */
.L_x_398:
        /* <DEDUP_REMOVED lines=9> */
.L_x_401:
[----:B------:R-:W-:Y:S05]  /*10fc0*/  BSYNC B1 ;  /* 0x0000000000017941 */ /* 0x000fea0003800000 */
.L_x_400:
        /* <DEDUP_REMOVED lines=12> */
.L_x_403:
[----:B------:R-:W-:Y:S05]  /*11090*/  BSYNC B1 ;  /* 0x0000000000017941 */ /* 0x000fea0003800000 */
.L_x_402:
[----:B01-345:R-:W-:Y:S01]  /*110a0*/  IMAD.U32 R7, R224, 0x10000, RZ ;  /* 0x00010000e0077824 */ /* 0x03bfe200078e00ff */
        /* <DEDUP_REMOVED lines=8> */
.L_x_405:
[----:B------:R-:W-:Y:S05]  /*11130*/  BSYNC B1 ;  /* 0x0000000000017941 */ /* 0x000fea0003800000 */
.L_x_404:
[----:B-----5:R-:W-:Y:S01]  /*11140*/  IMAD.U32 R7, R224, 0x10000, RZ ;  /* 0x00010000e0077824 */ /* 0x020fe200078e00ff */
[----:B------:R-:W-:Y:S01]  /*11150*/  ISETP.GT.AND P1, PT, R0, 0xb9, P1 ;  /* 0x000000b90000780c */ /* 0x000fe20000f24270 */
[----:B------:R-:W-:Y:S01]  /*11160*/  BSSY B1, `(.L_x_406) ;  /* 0x0000008000017945 */ /* 0x000fe20003800000 */
[----:B------:R-:W-:Y:S01]  /*11170*/  IADD3 R17, P0, R17, 0x100, RZ ;  /* 0x0000010011117810 */ /* 0x000fe20007f1e0ff */
[----:B------:R-:W-:-:S04]  /*11180*/  FMUL R7, R7, R16 ;  /* 0x0000001007077220 */ /* 0x000fc80000400000 */
[----:B------:R-:W-:-:S05]  /*11190*/  FFMA R7, R214, R2, R7 ;  /* 0x00000002d6077223 */ /* 0x000fca0000000007 */
[----:B------:R-:W-:-:S05]  /*111a0*/  F2FP.BF16.F32.PACK_AB R7, RZ, R7 ;  /* 0x00000007ff07723e */ /* 0x000fca00000010ff */
[----:B------:R3:W-:Y:S01]  /*111b0*/  @P2 STG.E.U16 desc[UR36][R120.64+0x170], R7 ;  /* 0x0001700778002986 */ /* 0x0007e2000c101524 */
[----:B------:R-:W-:Y:S05]  /*111c0*/  @!P1 BRA `(.L_x_407) ;  /* 0x0000000000049947 */ /* 0x000fea0003800000 */
[----:B------:R4:W5:Y:S02]  /*111d0*/  LDG.E.LTC128B.U16 R224, desc[UR36][R10.64+0x172] ;  /* 0x000172240ae07981 */ /* 0x000964000c1e1520 */
.L_x_407:
[----:B------:R-:W-:Y:S05]  /*111e0*/  BSYNC B1 ;  /* 0x0000000000017941 */ /* 0x000fea0003800000 */
.L_x_406:
[----:B---3-5:R-:W-:Y:S01]  /*111f0*/  IMAD.U32 R7, R224, 0x10000, RZ ;  /* 0x00010000e0077824 */ /* 0x028fe200078e00ff */
[----:B------:R-:W-:Y:S01]  /*11200*/  BSSY B1, `(.L_x_408) ;  /* 0x0000011000017945 */ /* 0x000fe20003800000 */
[----:B0-----:R-:W-:Y:S01]  /*11210*/  IMAD.X R9, RZ, RZ, UR7, P0 ;  /* 0x00000007ff097e24 */ /* 0x001fe200080e06ff */
[----:B------:R-:W-:Y:S01]  /*11220*/  ISETP.GT.AND P0, PT, R3, 0x100, PT ;  /* 0x000001000300780c */ /* 0x000fe20003f04270 */
[----:B------:R-:W-:Y:S02]  /*11230*/  FMUL R6, R7, R16 ;  /* 0x0000001007067220 */ /* 0x000fe40000400000 */
[----:B------:R-:W-:Y:S01]  /*11240*/  IMAD R8, R9, R14, RZ ;  /* 0x0000000e09087224 */ /* 0x000fe200078e02ff */
[----:B------:R-:W-:Y:S01]  /*11250*/  ISETP.GT.AND P4, PT, R0, RZ, P0 ;  /* 0x000000ff0000720c */ /* 0x000fe20000784270 */
[----:B------:R-:W-:Y:S01]  /*11260*/  FFMA R215, R215, R2, R6 ;  /* 0x00000002d7d77223 */ /* 0x000fe20000000006 */
[----:B------:R-:W-:-:S04]  /*11270*/  IMAD.WIDE.U32 R6, R17, R14, R20 ;  /* 0x0000000e11067225 */ /* 0x000fc800078e0014 */
[----:B------:R-:W-:Y:S01]  /*11280*/  F2FP.BF16.F32.PACK_AB R215, RZ, R215 ;  /* 0x000000d7ffd7723e */ /* 0x000fe200000010ff */
[----:B------:R-:W-:Y:S01]  /*11290*/  IMAD R15, R17, R15, R8 ;  /* 0x0000000f110f7224 */ /* 0x000fe200078e0208 */
[----:B------:R-:W-:-:S03]  /*112a0*/  LEA R8, P2, R6, R12, 0x1 ;  /* 0x0000000c06087211 */ /* 0x000fc600078408ff */
[----:B------:R0:W-:Y:S01]  /*112b0*/  @P1 STG.E.U16 desc[UR36][R122.64+0x172], R215 ;  /* 0x000172d77a001986 */ /* 0x0001e2000c101524 */
[----:B------:R-:W-:-:S04]  /*112c0*/  IADD3 R7, R7, R15, RZ ;  /* 0x0000000f07077210 */ /* 0x000fc80007ffe0ff */
[----:B------:R-:W-:Y:S01]  /*112d0*/  LEA.HI.X R9, R6, R13, R7, 0x1, P2 ;  /* 0x0000000d06097211 */ /* 0x000fe200010f0c07 */
[----:B------:R-:W-:Y:S01]  /*112e0*/  IMAD.WIDE.U32 R6, R17, R14, R18 ;  /* 0x0000000e11067225 */ /* 0x000fe200078e0012 */
[----:B------:R-:W-:Y:S06]  /*112f0*/  @!P4 BRA `(.L_x_409) ;  /* 0x000000000004c947 */ /* 0x000fec0003800000 */
[----:B------:R3:W5:Y:S02]  /*11300*/  LDG.E.LTC128B.U16 R224, desc[UR36][R8.64] ;  /* 0x0000002408e07981 */ /* 0x000764000c1e1520 */
.L_x_409:
[----:B------:R-:W-:Y:S05]  /*11310*/  BSYNC B1 ;  /* 0x0000000000017941 */ /* 0x000fea0003800000 */
.L_x_408:
[----:B---3-5:R-:W-:Y:S01]  /*11320*/  IMAD.U32 R9, R224, 0x10000, RZ ;  /* 0x00010000e0097824 */ /* 0x028fe200078e00ff */
[----:B------:R-:W-:Y:S01]  /*11330*/  ISETP.GT.AND P2, PT, R0, 0x1, P0 ;  /* 0x000000010000780c */ /* 0x000fe20000744270 */
[----:B------:R-:W-:Y:S01]  /*11340*/  IMAD.U32 R121, RZ, RZ, UR8 ;  /* 0x00000008ff797e24 */ /* 0x000fe2000f8e00ff */
[----:B------:R-:W-:Y:S01]  /*11350*/  BSSY B1, `(.L_x_410) ;  /* 0x000000f000017945 */ /* 0x000fe20003800000 */
[----:B-12-4-:R-:W-:Y:S01]  /*11360*/  FMUL R11, R9, R16 ;  /* 0x00000010090b7220 */ /* 0x016fe20000400000 */
[----:B------:R-:W-:Y:S02]  /*11370*/  IMAD.U32 R10, RZ, RZ, UR9 ;  /* 0x00000009ff0a7e24 */ /* 0x000fe4000f8e00ff */
[----:B------:R-:W-:Y:S01]  /*11380*/  LEA R4, P1, R121, R4, 0x9 ;  /* 0x0000000479047211 */ /* 0x000fe200078248ff */
[----:B------:R-:W-:Y:S01]  /*11390*/  FFMA R11, R24, R2, R11 ;  /* 0x00000002180b7223 */ /* 0x000fe2000000000b */
[----:B------:R-:W-:Y:S02]  /*113a0*/  IMAD.IADD R7, R15, 0x1, R7 ;  /* 0x000000010f077824 */ /* 0x000fe400078e0207 */
[----:B------:R-:W-:-:S02]  /*113b0*/  LEA.HI.X R5, R121, R5, R10, 0x9, P1 ;  /* 0x0000000579057211 */ /* 0x000fc400008f4c0a */
[----:B------:R-:W-:Y:S01]  /*113c0*/  F2FP.BF16.F32.PACK_AB R11, RZ, R11 ;  /* 0x0000000bff0b723e */ /* 0x000fe200000010ff */
[----:B------:R-:W-:-:S04]  /*113d0*/  IMAD.WIDE.U32 R8, R22, UR44, R6 ;  /* 0x0000002c16087c25 */ /* 0x000fc8000f8e0006 */
[----:B------:R1:W-:Y:S01]  /*113e0*/  @P4 STG.E.U16 desc[UR36][R4.64], R11 ;  /* 0x0000000b04004986 */ /* 0x0003e2000c101524 */
[----:B------:R-:W-:Y:S02]  /*113f0*/  IADD3 R7, R23, R9, RZ ;  /* 0x0000000917077210 */ /* 0x000fe40007ffe0ff */
[----:B------:R-:W-:-:S04]  /*11400*/  LEA R6, P3, R8, R12, 0x1 ;  /* 0x0000000c08067211 */ /* 0x000fc800078608ff */
[----:B------:R-:W-:Y:S01]  /*11410*/  LEA.HI.X R7, R8, R13, R7, 0x1, P3 ;  /* 0x0000000d08077211 */ /* 0x000fe200018f0c07 */
[----:B------:R-:W-:Y:S08]  /*11420*/  @!P2 BRA `(.L_x_411) ;  /* 0x000000000004a947 */ /* 0x000ff00003800000 */
[----:B------:R2:W5:Y:S02]  /*11430*/  LDG.E.LTC128B.U16 R224, desc[UR36][R6.64+0x2] ;  /* 0x0000022406e07981 */ /* 0x000564000c1e1520 */
.L_x_411:
[----:B------:R-:W-:Y:S05]  /*11440*/  BSYNC B1 ;  /* 0x0000000000017941 */ /* 0x000fea0003800000 */
.L_x_410:
[----:B-----5:R-:W-:Y:S01]  /*11450*/  IMAD.U32 R9, R224, 0x10000, RZ ;  /* 0x00010000e0097824 */ /* 0x020fe200078e00ff */
[----:B------:R-:W-:Y:S01]  /*11460*/  ISETP.GT.AND P1, PT, R3, 0x108, PT ;  /* 0x000001080300780c */ /* 0x000fe20003f24270 */
[----:B-1----:R-:W-:Y:S01]  /*11470*/  IMAD.WIDE.U32 R10, R17, R14, R218 ;  /* 0x0000000e110a7225 */ /* 0x002fe200078e00da */
        /* <DEDUP_REMOVED lines=9> */
[----:B------:R-:W-:-:S03]  /*11510*/  LEA R8, P4, R216, R12, 0x1 ;  /* 0x0000000cd8087211 */ /* 0x000fc600078808ff */
[----:B------:R1:W-:Y:S01]  /*11520*/  @P2 STG.E.U16 desc[UR36][R4.64+0x2], R3 ;  /* 0x0000020304002986 */ /* 0x0003e2000c101524 */
[----:B------:R-:W-:Y:S01]  /*11530*/  LEA.HI.X R9, R216, R13, R20, 0x1, P4 ;  /* 0x0000000dd8097211 */ /* 0x000fe200020f0c14 */
[----:B------:R-:W-:Y:S08]  /*11540*/  @!P3 BRA `(.L_x_413) ;  /* 0x000000000004b947 */ /* 0x000ff00003800000 */
[----:B------:R3:W5:Y:S02]  /*11550*/  LDG.E.LTC128B.U16 R224, desc[UR36][R8.64] ;  /* 0x0000002408e07981 */ /* 0x000764000c1e1520 */
.L_x_413:
[----:B------:R-:W-:Y:S05]  /*11560*/  BSYNC B1 ;  /* 0x0000000000017941 */ /* 0x000fea0003800000 */
.L_x_412:
[----:B-1---5:R-:W-:Y:S01]  /*11570*/  IMAD.U32 R3, R224, 0x10000, RZ ;  /* 0x00010000e0037824 */ /* 0x022fe200078e00ff */
[----:B---3--:R-:W-:Y:S01]  /*11580*/  IADD3 R8, P2, R4, R223, RZ ;  /* 0x000000df04087210 */ /* 0x008fe20007f5e0ff */
[----:B------:R-:W-:Y:S01]  /*11590*/  BSSY B1, `(.L_x_414) ;  /* 0x000000e000017945 */ /* 0x000fe20003800000 */
[----:B------:R-:W-:Y:S01]  /*115a0*/  IADD3.X R11, R19, R15, RZ, P5, !PT ;  /* 0x0000000f130b7210 */ /* 0x000fe20002ffe4ff */
[----:B------:R-:W-:Y:S01]  /*115b0*/  FMUL R3, R3, R16 ;  /* 0x0000001003037220 */ /* 0x000fe20000400000 */
[----:B------:R-:W-:Y:S01]  /*115c0*/  ISETP.GT.AND P5, PT, R0, 0x1, P1 ;  /* 0x000000010000780c */ /* 0x000fe20000fa4270 */
[----:B------:R-:W-:Y:S02]  /*115d0*/  IMAD.X R9, R5, 0x1, R222, P2 ;  /* 0x0000000105097824 */ /* 0x000fe400010e06de */
[----:B------:R-:W-:Y:S01]  /*115e0*/  FFMA R3, R26, R2, R3 ;  /* 0x000000021a037223 */ /* 0x000fe20000000003 */
[----:B------:R-:W-:-:S04]  /*115f0*/  IMAD.WIDE.U32 R10, R22, UR44, R10 ;  /* 0x0000002c160a7c25 */ /* 0x000fc8000f8e000a */
[----:B------:R-:W-:Y:S01]  /*11600*/  F2FP.BF16.F32.PACK_AB R3, RZ, R3 ;  /* 0x00000003ff03723e */ /* 0x000fe200000010ff */
[----:B------:R-:W-:Y:S01]  /*11610*/  IMAD.IADD R23, R23, 0x1, R11 ;  /* 0x0000000117177824 */ /* 0x000fe200078e020b */
[----:B------:R-:W-:-:S03]  /*11620*/  LEA R12, P4, R10, R12, 0x1 ;  /* 0x0000000c0a0c7211 */ /* 0x000fc600078808ff */
[----:B------:R1:W-:Y:S01]  /*11630*/  @P3 STG.E.U16 desc[UR36][R8.64], R3 ;  /* 0x0000000308003986 */ /* 0x0003e2000c101524 */
[----:B------:R-:W-:Y:S01]  /*11640*/  LEA.HI.X R13, R10, R13, R23, 0x1, P4 ;  /* 0x0000000d0a0d7211 */ /* 0x000fe200020f0c17 */
[----:B------:R-:W-:Y:S08]  /*11650*/  @!P5 BRA `(.L_x_415) ;  /* 0x000000000004d947 */ /* 0x000ff00003800000 */
[----:B------:R3:W5:Y:S02]  /*11660*/  LDG.E.LTC128B.U16 R224, desc[UR36][R12.64+0x2] ;  /* 0x000002240ce07981 */ /* 0x000764000c1e1520 */
.L_x_415:
[----:B------:R-:W-:Y:S05]  /*11670*/  BSYNC B1 ;  /* 0x0000000000017941 */ /* 0x000fea0003800000 */
.L_x_414:
[----:B-1---5:R-:W-:Y:S01]  /*11680*/  IMAD.U32 R3, R224, 0x10000, RZ ;  /* 0x00010000e0037824 */ /* 0x022fe200078e00ff */
        /* <DEDUP_REMOVED lines=8> */
.L_x_417:
[----:B------:R-:W-:Y:S05]  /*11710*/  BSYNC B1 ;  /* 0x0000000000017941 */ /* 0x000fea0003800000 */
.L_x_416:
        /* <DEDUP_REMOVED lines=9> */
.L_x_419:
[----:B------:R-:W-:Y:S05]  /*117b0*/  BSYNC B1 ;  /* 0x0000000000017941 */ /* 0x000fea0003800000 */
.L_x_418:
[----:B0----5:R-:W-:Y:S01]  /*117c0*/  SHF.L.U32 R3, R224, 0x10, RZ ;  /* 0x00000010e0037819 */ /* 0x021fe200000006ff */
[----:B------:R-:W-:Y:S01]  /*117d0*/  BSSY B1, `(.L_x_420) ;  /* 0x0000008000017945 */ /* 0x000fe20003800000 */
[----:B------:R-:W-:-:S03]  /*117e0*/  ISETP.GT.AND P2, PT, R0, 0x8, P1 ;  /* 0x000000080000780c */ /* 0x000fc60000f44270 */
[----:B-1----:R-:W-:-:S04]  /*117f0*/  FMUL R10, R3, R16 ;  /* 0x00000010030a7220 */ /* 0x002fc80000400000 */
[----:B------:R-:W-:-:S05]  /*11800*/  FFMA R10, R29, R2, R10 ;  /* 0x000000021d0a7223 */ /* 0x000fca000000000a */
[----:B------:R-:W-:-:S05]  /*11810*/  F2FP.BF16.F32.PACK_AB R10, RZ, R10 ;  /* 0x0000000aff0a723e */ /* 0x000fca00000010ff */
[----:B------:R0:W-:Y:S01]  /*11820*/  @P3 STG.E.U16 desc[UR36][R4.64+0x12], R10 ;  /* 0x0000120a04003986 */ /* 0x0001e2000c101524 */
[----:B------:R-:W-:Y:S05]  /*11830*/  @!P2 BRA `(.L_x_421) ;  /* 0x000000000004a947 */ /* 0x000fea0003800000 */
[----:B------:R1:W5:Y:S02]  /*11840*/  LDG.E.LTC128B.U16 R224, desc[UR36][R12.64+0x10] ;  /* 0x000010240ce07981 */ /* 0x000364000c1e1520 */
.L_x_421:
[----:B------:R-:W-:Y:S05]  /*11850*/  BSYNC B1 ;  /* 0x0000000000017941 */ /* 0x000fea0003800000 */
.L_x_420:
        /* <DEDUP_REMOVED lines=9> */
.L_x_423:
[----:B------:R-:W-:Y:S05]  /*118f0*/  BSYNC B1 ;  /* 0x0000000000017941 */ /* 0x000fea0003800000 */
.L_x_422:
        /* <DEDUP_REMOVED lines=9> */
.L_x_425:
[----:B------:R-:W-:Y:S05]  /*11990*/  BSYNC B1 ;  /* 0x0000000000017941 */ /* 0x000fea0003800000 */
.L_x_424:
        /* <DEDUP_REMOVED lines=9> */
.L_x_427:
[----:B------:R-:W-:Y:S05]  /*11a30*/  BSYNC B1 ;  /* 0x0000000000017941 */ /* 0x000fea0003800000 */
.L_x_426:
        /* <DEDUP_REMOVED lines=9> */
.L_x_429:
[----:B------:R-:W-:Y:S05]  /*11ad0*/  BSYNC B1 ;  /* 0x0000000000017941 */ /* 0x000fea0003800000 */
.L_x_428:
        /* <DEDUP_REMOVED lines=9> */
.L_x_431:
[----:B------:R-:W-:Y:S05]  /*11b70*/  BSYNC B1 ;  /* 0x0000000000017941 */ /* 0x000fea0003800000 */
.L_x_430:
        /* <DEDUP_REMOVED lines=9> */
.L_x_433:
[----:B------:R-:W-:Y:S05]  /*11c10*/  BSYNC B1 ;  /* 0x0000000000017941 */ /* 0x000fea0003800000 */
.L_x_432:
        /* <DEDUP_REMOVED lines=9> */
.L_x_435:
[----:B------:R-:W-:Y:S05]  /*11cb0*/  BSYNC B1 ;  /* 0x0000000000017941 */ /* 0x000fea0003800000 */
.L_x_434:
        /* <DEDUP_REMOVED lines=9> */
.L_x_437:
[----:B------:R-:W-:Y:S05]  /*11d50*/  BSYNC B1 ;  /* 0x0000000000017941 */ /* 0x000fea0003800000 */
.L_x_436:
        /* <DEDUP_REMOVED lines=9> */
.L_x_439:
[----:B------:R-:W-:Y:S05]  /*11df0*/  BSYNC B1 ;  /* 0x0000000000017941 */ /* 0x000fea0003800000 */
.L_x_438:
        /* <DEDUP_REMOVED lines=9> */
.L_x_441:
[----:B------:R-:W-:Y:S05]  /*11e90*/  BSYNC B1 ;  /* 0x0000000000017941 */ /* 0x000fea0003800000 */
.L_x_440:
        /* <DEDUP_REMOVED lines=9> */
.L_x_443:
[----:B------:R-:W-:Y:S05]  /*11f30*/  BSYNC B1 ;  /* 0x0000000000017941 */ /* 0x000fea0003800000 */
.L_x_442:
        /* <DEDUP_REMOVED lines=9> */
.L_x_445:
[----:B------:R-:W-:Y:S05]  /*11fd0*/  BSYNC B1 ;  /* 0x0000000000017941 */ /* 0x000fea0003800000 */
.L_x_444:
        /* <DEDUP_REMOVED lines=9> */
.L_x_447:
[----:B------:R-:W-:Y:S05]  /*12070*/  BSYNC B1 ;  /* 0x0000000000017941 */ /* 0x000fea0003800000 */
.L_x_446:
        /* <DEDUP_REMOVED lines=9> */
.L_x_449:
[----:B------:R-:W-:Y:S05]  /*12110*/  BSYNC B1 ;  /* 0x0000000000017941 */ /* 0x000fea0003800000 */
.L_x_448:
        /* <DEDUP_REMOVED lines=9> */
.L_x_451:
[----:B------:R-:W-:Y:S05]  /*121b0*/  BSYNC B1 ;  /* 0x0000000000017941 */ /* 0x000fea0003800000 */
.L_x_450:
        /* <DEDUP_REMOVED lines=9> */
.L_x_453:
[----:B------:R-:W-:Y:S05]  /*12250*/  BSYNC B1 ;  /* 0x0000000000017941 */ /* 0x000fea0003800000 */
.L_x_452:
        /* <DEDUP_REMOVED lines=9> */
.L_x_455:
[----:B------:R-:W-:Y:S05]  /*122f0*/  BSYNC B1 ;  /* 0x0000000000017941 */ /* 0x000fea0003800000 */
.L_x_454:
        /* <DEDUP_REMOVED lines=9> */
.L_x_457:
[----:B------:R-:W-:Y:S05]  /*12390*/  BSYNC B1 ;  /* 0x0000000000017941 */ /* 0x000fea0003800000 */
.L_x_456:
        /* <DEDUP_REMOVED lines=9> */
.L_x_459:
[----:B------:R-:W-:Y:S05]  /*12430*/  BSYNC B1 ;  /* 0x0000000000017941 */ /* 0x000fea0003800000 */
.L_x_458:
        /* <DEDUP_REMOVED lines=9> */
.L_x_461:
[----:B------:R-:W-:Y:S05]  /*124d0*/  BSYNC B1 ;  /* 0x0000000000017941 */ /* 0x000fea0003800000 */
.L_x_460:
        /* <DEDUP_REMOVED lines=9> */
.L_x_463:
[----:B------:R-:W-:Y:S05]  /*12570*/  BSYNC B1 ;  /* 0x0000000000017941 */ /* 0x000fea0003800000 */
.L_x_462:
        /* <DEDUP_REMOVED lines=9> */
.L_x_465:
[----:B------:R-:W-:Y:S05]  /*12610*/  BSYNC B1 ;  /* 0x0000000000017941 */ /* 0x000fea0003800000 */
.L_x_464:
        /* <DEDUP_REMOVED lines=9> */
.L_x_467:
[----:B------:R-:W-:Y:S05]  /*126b0*/  BSYNC B1 ;  /* 0x0000000000017941 */ /* 0x000fea0003800000 */
.L_x_466:
        /* <DEDUP_REMOVED lines=9> */
.L_x_469:
[----:B------:R-:W-:Y:S05]  /*12750*/  BSYNC B1 ;  /* 0x0000000000017941 */ /* 0x000fea0003800000 */
.L_x_468:
        /* <DEDUP_REMOVED lines=9> */
.L_x_471:
[----:B------:R-:W-:Y:S05]  /*127f0*/  BSYNC B1 ;  /* 0x0000000000017941 */ /* 0x000fea0003800000 */
.L_x_470:
        /* <DEDUP_REMOVED lines=9> */
.L_x_473:
[----:B------:R-:W-:Y:S05]  /*12890*/  BSYNC B1 ;  /* 0x0000000000017941 */ /* 0x000fea0003800000 */
.L_x_472:
        /* <DEDUP_REMOVED lines=9> */
.L_x_475:
[----:B------:R-:W-:Y:S05]  /*12930*/  BSYNC B1 ;  /* 0x0000000000017941 */ /* 0x000fea0003800000 */
.L_x_474:
        /* <DEDUP_REMOVED lines=9> */
.L_x_477:
[----:B------:R-:W-:Y:S05]  /*129d0*/  BSYNC B1 ;  /* 0x0000000000017941 */ /* 0x000fea0003800000 */
.L_x_476:
        /* <DEDUP_REMOVED lines=9> */
.L_x_479:
[----:B------:R-:W-:Y:S05]  /*12a70*/  BSYNC B1 ;  /* 0x0000000000017941 */ /* 0x000fea0003800000 */
.L_x_478:
        /* <DEDUP_REMOVED lines=9> */
.L_x_481:
[----:B------:R-:W-:Y:S05]  /*12b10*/  BSYNC B1 ;  /* 0x0000000000017941 */ /* 0x000fea0003800000 */
.L_x_480:
        /* <DEDUP_REMOVED lines=9> */
.L_x_483:
[----:B------:R-:W-:Y:S05]  /*12bb0*/  BSYNC B1 ;  /* 0x0000000000017941 */ /* 0x000fea0003800000 */
.L_x_482:
        /* <DEDUP_REMOVED lines=9> */
.L_x_485:
[----:B------:R-:W-:Y:S05]  /*12c50*/  BSYNC B1 ;  /* 0x0000000000017941 */ /* 0x000fea0003800000 */
.L_x_484:
        /* <DEDUP_REMOVED lines=9> */
.L_x_487:
[----:B------:R-:W-:Y:S05]  /*12cf0*/  BSYNC B1 ;  /* 0x0000000000017941 */ /* 0x000fea0003800000 */
.L_x_486:
        /* <DEDUP_REMOVED lines=9> */
.L_x_489:
[----:B------:R-:W-:Y:S05]  /*12d90*/  BSYNC B1 ;  /* 0x0000000000017941 */ /* 0x000fea0003800000 */
.L_x_488:
        /* <DEDUP_REMOVED lines=9> */
.L_x_491:
[----:B------:R-:W-:Y:S05]  /*12e30*/  BSYNC B1 ;  /* 0x0000000000017941 */ /* 0x000fea0003800000 */
.L_x_490:
        /* <DEDUP_REMOVED lines=9> */
.L_x_493:
[----:B------:R-:W-:Y:S05]  /*12ed0*/  BSYNC B1 ;  /* 0x0000000000017941 */ /* 0x000fea0003800000 */
.L_x_492:
        /* <DEDUP_REMOVED lines=9> */
.L_x_495:
[----:B------:R-:W-:Y:S05]  /*12f70*/  BSYNC B1 ;  /* 0x0000000000017941 */ /* 0x000fea0003800000 */
.L_x_494:
        /* <DEDUP_REMOVED lines=9> */
.L_x_497:
[----:B------:R-:W-:Y:S05]  /*13010*/  BSYNC B1 ;  /* 0x0000000000017941 */ /* 0x000fea0003800000 */
.L_x_496:
        /* <DEDUP_REMOVED lines=9> */
.L_x_499:
[----:B------:R-:W-:Y:S05]  /*130b0*/  BSYNC B1 ;  /* 0x0000000000017941 */ /* 0x000fea0003800000 */
.L_x_498:
        /* <DEDUP_REMOVED lines=9> */
.L_x_501:
[----:B------:R-:W-:Y:S05]  /*13150*/  BSYNC B1 ;  /* 0x0000000000017941 */ /* 0x000fea0003800000 */
.L_x_500:
        /* <DEDUP_REMOVED lines=9> */
.L_x_503:
[----:B------:R-:W-:Y:S05]  /*131f0*/  BSYNC B1 ;  /* 0x0000000000017941 */ /* 0x000fea0003800000 */
.L_x_502:
        /* <DEDUP_REMOVED lines=9> */
.L_x_505:
[----:B------:R-:W-:Y:S05]  /*13290*/  BSYNC B1 ;  /* 0x0000000000017941 */ /* 0x000fea0003800000 */
.L_x_504:
        /* <DEDUP_REMOVED lines=9> */
.L_x_507:
[----:B------:R-:W-:Y:S05]  /*13330*/  BSYNC B1 ;  /* 0x0000000000017941 */ /* 0x000fea0003800000 */
.L_x_506:
        /* <DEDUP_REMOVED lines=9> */
.L_x_509:
[----:B------:R-:W-:Y:S05]  /*133d0*/  BSYNC B1 ;  /* 0x0000000000017941 */ /* 0x000fea0003800000 */
.L_x_508:
        /* <DEDUP_REMOVED lines=9> */
.L_x_511:
[----:B------:R-:W-:Y:S05]  /*13470*/  BSYNC B1 ;  /* 0x0000000000017941 */ /* 0x000fea0003800000 */
.L_x_510:
        /* <DEDUP_REMOVED lines=9> */
.L_x_513:
[----:B------:R-:W-:Y:S05]  /*13510*/  BSYNC B1 ;  /* 0x0000000000017941 */ /* 0x000fea0003800000 */
.L_x_512:
        /* <DEDUP_REMOVED lines=9> */
.L_x_515:
[----:B------:R-:W-:Y:S05]  /*135b0*/  BSYNC B1 ;  /* 0x0000000000017941 */ /* 0x000fea0003800000 */
.L_x_514:
        /* <DEDUP_REMOVED lines=9> */
.L_x_517:
[----:B------:R-:W-:Y:S05]  /*13650*/  BSYNC B1 ;  /* 0x0000000000017941 */ /* 0x000fea0003800000 */
.L_x_516:
        /* <DEDUP_REMOVED lines=9> */
.L_x_519:
[----:B------:R-:W-:Y:S05]  /*136f0*/  BSYNC B1 ;  /* 0x0000000000017941 */ /* 0x000fea0003800000 */
.L_x_518:
        /* <DEDUP_REMOVED lines=9> */
.L_x_521:
[----:B------:R-:W-:Y:S05]  /*13790*/  BSYNC B1 ;  /* 0x0000000000017941 */ /* 0x000fea0003800000 */
.L_x_520:
        /* <DEDUP_REMOVED lines=9> */
.L_x_523:
[----:B------:R-:W-:Y:S05]  /*13830*/  BSYNC B1 ;  /* 0x0000000000017941 */ /* 0x000fea0003800000 */
.L_x_522:
        /* <DEDUP_REMOVED lines=9> */
.L_x_525:
[----:B------:R-:W-:Y:S05]  /*138d0*/  BSYNC B1 ;  /* 0x0000000000017941 */ /* 0x000fea0003800000 */
.L_x_524:
        /* <DEDUP_REMOVED lines=9> */
.L_x_527:
[----:B------:R-:W-:Y:S05]  /*13970*/  BSYNC B1 ;  /* 0x0000000000017941 */ /* 0x000fea0003800000 */
.L_x_526:
        /* <DEDUP_REMOVED lines=9> */
.L_x_529:
[----:B------:R-:W-:Y:S05]  /*13a10*/  BSYNC B1 ;  /* 0x0000000000017941 */ /* 0x000fea0003800000 */
.L_x_528:
        /* <DEDUP_REMOVED lines=9> */
.L_x_531:
[----:B------:R-:W-:Y:S05]  /*13ab0*/  BSYNC B1 ;  /* 0x0000000000017941 */ /* 0x000fea0003800000 */
.L_x_530:
        /* <DEDUP_REMOVED lines=9> */
.L_x_533:
[----:B------:R-:W-:Y:S05]  /*13b50*/  BSYNC B1 ;  /* 0x0000000000017941 */ /* 0x000fea0003800000 */
.L_x_532:
        /* <DEDUP_REMOVED lines=9> */
.L_x_535:
[----:B------:R-:W-:Y:S05]  /*13bf0*/  BSYNC B1 ;  /* 0x0000000000017941 */ /* 0x000fea0003800000 */
.L_x_534:
        /* <DEDUP_REMOVED lines=9> */
.L_x_537:
[----:B------:R-:W-:Y:S05]  /*13c90*/  BSYNC B1 ;  /* 0x0000000000017941 */ /* 0x000fea0003800000 */
.L_x_536:
        /* <DEDUP_REMOVED lines=9> */
.L_x_539:
[----:B------:R-:W-:Y:S05]  /*13d30*/  BSYNC B1 ;  /* 0x0000000000017941 */ /* 0x000fea0003800000 */
.L_x_538:
        /* <DEDUP_REMOVED lines=9> */
.L_x_541:
[----:B------:R-:W-:Y:S05]  /*13dd0*/  BSYNC B1 ;  /* 0x0000000000017941 */ /* 0x000fea0003800000 */
.L_x_540:
        /* <DEDUP_REMOVED lines=9> */
.L_x_543:
[----:B------:R-:W-:Y:S05]  /*13e70*/  BSYNC B1 ;  /* 0x0000000000017941 */ /* 0x000fea0003800000 */
.L_x_542:
        /* <DEDUP_REMOVED lines=9> */
.L_x_545:
[----:B------:R-:W-:Y:S05]  /*13f10*/  BSYNC B1 ;  /* 0x0000000000017941 */ /* 0x000fea0003800000 */
.L_x_544:
        /* <DEDUP_REMOVED lines=9> */
.L_x_547:
[----:B------:R-:W-:Y:S05]  /*13fb0*/  BSYNC B1 ;  /* 0x0000000000017941 */ /* 0x000fea0003800000 */
.L_x_546:
        /* <DEDUP_REMOVED lines=9> */
.L_x_549:
[----:B------:R-:W-:Y:S05]  /*14050*/  BSYNC B1 ;  /* 0x0000000000017941 */ /* 0x000fea0003800000 */
.L_x_548:
        /* <DEDUP_REMOVED lines=9> */
.L_x_551:
[----:B------:R-:W-:Y:S05]  /*140f0*/  BSYNC B1 ;  /* 0x0000000000017941 */ /* 0x000fea0003800000 */
.L_x_550:
        /* <DEDUP_REMOVED lines=9> */
.L_x_553:
[----:B------:R-:W-:Y:S05]  /*14190*/  BSYNC B1 ;  /* 0x0000000000017941 */ /* 0x000fea0003800000 */
.L_x_552:
        /* <DEDUP_REMOVED lines=9> */
.L_x_555:
[----:B------:R-:W-:Y:S05]  /*14230*/  BSYNC B1 ;  /* 0x0000000000017941 */ /* 0x000fea0003800000 */
.L_x_554:
        /* <DEDUP_REMOVED lines=9> */
.L_x_557:
[----:B------:R-:W-:Y:S05]  /*142d0*/  BSYNC B1 ;  /* 0x0000000000017941 */ /* 0x000fea0003800000 */
.L_x_556:
        /* <DEDUP_REMOVED lines=9> */
.L_x_559:
[----:B------:R-:W-:Y:S05]  /*14370*/  BSYNC B1 ;  /* 0x0000000000017941 */ /* 0x000fea0003800000 */
.L_x_558:
        /* <DEDUP_REMOVED lines=9> */
.L_x_561:
[----:B------:R-:W-:Y:S05]  /*14410*/  BSYNC B1 ;  /* 0x0000000000017941 */ /* 0x000fea0003800000 */
.L_x_560:
        /* <DEDUP_REMOVED lines=9> */
.L_x_563:
[----:B------:R-:W-:Y:S05]  /*144b0*/  BSYNC B1 ;  /* 0x0000000000017941 */ /* 0x000fea0003800000 */
.L_x_562:
        /* <DEDUP_REMOVED lines=9> */
.L_x_565:
[----:B------:R-:W-:Y:S05]  /*14550*/  BSYNC B1 ;  /* 0x0000000000017941 */ /* 0x000fea0003800000 */
.L_x_564:
        /* <DEDUP_REMOVED lines=9> */
.L_x_567:
[----:B------:R-:W-:Y:S05]  /*145f0*/  BSYNC B1 ;  /* 0x0000000000017941 */ /* 0x000fea0003800000 */
.L_x_566:
        /* <DEDUP_REMOVED lines=9> */
.L_x_569:
[----:B------:R-:W-:Y:S05]  /*14690*/  BSYNC B1 ;  /* 0x0000000000017941 */ /* 0x000fea0003800000 */
.L_x_568:
        /* <DEDUP_REMOVED lines=9> */
.L_x_571:
[----:B------:R-:W-:Y:S05]  /*14730*/  BSYNC B1 ;  /* 0x0000000000017941 */ /* 0x000fea0003800000 */
.L_x_570:
        /* <DEDUP_REMOVED lines=9> */
.L_x_573:
[----:B------:R-:W-:Y:S05]  /*147d0*/  BSYNC B1 ;  /* 0x0000000000017941 */ /* 0x000fea0003800000 */
.L_x_572:
        /* <DEDUP_REMOVED lines=9> */
.L_x_575:
[----:B------:R-:W-:Y:S05]  /*14870*/  BSYNC B1 ;  /* 0x0000000000017941 */ /* 0x000fea0003800000 */
.L_x_574:
        /* <DEDUP_REMOVED lines=9> */
.L_x_577:
[----:B------:R-:W-:Y:S05]  /*14910*/  BSYNC B1 ;  /* 0x0000000000017941 */ /* 0x000fea0003800000 */
.L_x_576:
        /* <DEDUP_REMOVED lines=9> */
.L_x_579:
[----:B------:R-:W-:Y:S05]  /*149b0*/  BSYNC B1 ;  /* 0x0000000000017941 */ /* 0x000fea0003800000 */
.L_x_578:
        /* <DEDUP_REMOVED lines=9> */
.L_x_581:
[----:B------:R-:W-:Y:S05]  /*14a50*/  BSYNC B1 ;  /* 0x0000000000017941 */ /* 0x000fea0003800000 */
.L_x_580:
        /* <DEDUP_REMOVED lines=9> */
.L_x_583:
[----:B------:R-:W-:Y:S05]  /*14af0*/  BSYNC B1 ;  /* 0x0000000000017941 */ /* 0x000fea0003800000 */
.L_x_582:
        /* <DEDUP_REMOVED lines=9> */
.L_x_585:
[----:B------:R-:W-:Y:S05]  /*14b90*/  BSYNC B1 ;  /* 0x0000000000017941 */ /* 0x000fea0003800000 */
.L_x_584:
        /* <DEDUP_REMOVED lines=9> */
.L_x_587:
[----:B------:R-:W-:Y:S05]  /*14c30*/  BSYNC B1 ;  /* 0x0000000000017941 */ /* 0x000fea0003800000 */
.L_x_586:
        /* <DEDUP_REMOVED lines=9> */
.L_x_589:
[----:B------:R-:W-:Y:S05]  /*14cd0*/  BSYNC B1 ;  /* 0x0000000000017941 */ /* 0x000fea0003800000 */
.L_x_588:
        /* <DEDUP_REMOVED lines=9> */
.L_x_591:
[----:B------:R-:W-:Y:S05]  /*14d70*/  BSYNC B1 ;  /* 0x0000000000017941 */ /* 0x000fea0003800000 */
.L_x_590:
        /* <DEDUP_REMOVED lines=9> */
.L_x_593:
[----:B------:R-:W-:Y:S05]  /*14e10*/  BSYNC B1 ;  /* 0x0000000000017941 */ /* 0x000fea0003800000 */
.L_x_592:
        /* <DEDUP_REMOVED lines=9> */
.L_x_595:
[----:B------:R-:W-:Y:S05]  /*14eb0*/  BSYNC B1 ;  /* 0x0000000000017941 */ /* 0x000fea0003800000 */
.L_x_594:
[----:B0----5:R-:W-:Y:S01]  /*14ec0*/  IMAD.U32 R3, R224, 0x10000, RZ ;  /* 0x00010000e0037824 */ /* 0x021fe200078e00ff */
[----:B------:R-:W-:Y:S01]  /*14ed0*/  ISETP.GT.AND P2, PT, R0, 0xb8, P1 ;  /* 0x000000b80000780c */ /* 0x000fe20000f44270 */
[----:B------:R-:W-:Y:S02]  /*14ee0*/  BSSY B1, `(.L_x_596) ;  /* 0x0000007000017945 */ /* 0x000fe40003800000 */
[----:B--2-4-:R-:W-:-:S04]  /*14ef0*/  FMUL R6, R3, R16 ;  /* 0x0000001003067220 */ /* 0x014fc80000400000 */
[----:B------:R-:W-:-:S05]  /*14f00*/  FFMA R6, R117, R2, R6 ;  /* 0x0000000275067223 */ /* 0x000fca0000000006 */
[----:B------:R-:W-:-:S05]  /*14f10*/  F2FP.BF16.F32.PACK_AB R6, RZ, R6 ;  /* 0x00000006ff06723e */ /* 0x000fca00000010ff */
[----:B------:R0:W-:Y:S01]  /*14f20*/  @P0 STG.E.U16 desc[UR36][R4.64+0x172], R6 ;  /* 0x0001720604000986 */ /* 0x0001e2000c101524 */
[----:B------:R-:W-:Y:S05]  /*14f30*/  @!P2 BRA `(.L_x_597) ;  /* 0x000000000004a947 */ /* 0x000fea0003800000 */
[----:B------:R2:W5:Y:S02]  /*14f40*/  LDG.E.LTC128B.U16 R224, desc[UR36][R12.64+0x170] ;  /* 0x000170240ce07981 */ /* 0x000564000c1e1520 */
.L_x_597:
[----:B------:R-:W-:Y:S05]  /*14f50*/  BSYNC B1 ;  /* 0x0000000000017941 */ /* 0x000fea0003800000 */
.L_x_596:
[----:B-----5:R-:W-:Y:S01]  /*14f60*/  SHF.L.U32 R3, R224, 0x10, RZ ;  /* 0x00000010e0037819 */ /* 0x020fe200000006ff */
[----:B0-----:R-:W-:Y:S01]  /*14f70*/  @P2 IMAD.MOV.U32 R4, RZ, RZ, R8 ;  /* 0x000000ffff042224 */ /* 0x001fe200078e0008 */
[----:B------:R-:W-:Y:S01]  /*14f80*/  ISETP.GT.AND P1, PT, R0, 0xb9, P1 ;  /* 0x000000b90000780c */ /* 0x000fe20000f24270 */
[----:B------:R-:W-:Y:S01]  /*14f90*/  @P2 IMAD.MOV.U32 R5, RZ, RZ, R9 ;  /* 0x000000ffff052224 */ /* 0x000fe200078e0009 */
[----:B------:R-:W-:Y:S01]  /*14fa0*/  BSSY B1, `(.L_x_598) ;  /* 0x0000007000017945 */ /* 0x000fe20003800000 */
[----:B------:R-:W-:-:S04]  /*14fb0*/  FMUL R3, R3, R16 ;  /* 0x0000001003037220 */ /* 0x000fc80000400000 */
[----:B------:R-:W-:-:S05]  /*14fc0*/  FFMA R3, R118, R2, R3 ;  /* 0x0000000276037223 */ /* 0x000fca0000000003 */
[----:B------:R-:W-:-:S05]  /*14fd0*/  F2FP.BF16.F32.PACK_AB R3, RZ, R3 ;  /* 0x00000003ff03723e */ /* 0x000fca00000010ff */
[----:B------:R0:W-:Y:S01]  /*14fe0*/  @P2 STG.E.U16 desc[UR36][R4.64+0x170], R3 ;  /* 0x0001700304002986 */ /* 0x0001e2000c101524 */
[----:B------:R-:W-:Y:S05]  /*14ff0*/  @!P1 BRA `(.L_x_599) ;  /* 0x0000000000049947 */ /* 0x000fea0003800000 */
[----:B------:R4:W5:Y:S02]  /*15000*/  LDG.E.LTC128B.U16 R224, desc[UR36][R12.64+0x172] ;  /* 0x000172240ce07981 */ /* 0x000964000c1e1520 */
.L_x_599:
[----:B------:R-:W-:Y:S05]  /*15010*/  BSYNC B1 ;  /* 0x0000000000017941 */ /* 0x000fea0003800000 */
.L_x_598:
[----:B------:R-:W-:Y:S05]  /*15020*/  @!P1 BRA `(.L_x_600) ;  /* 0x0000005400a89947 */ /* 0x000fea0003800000 */
[----:B0----5:R-:W-:-:S04]  /*15030*/  IMAD.U32 R3, R224, 0x10000, RZ ;  /* 0x00010000e0037824 */ /* 0x021fc800078e00ff */
[----:B------:R-:W-:-:S04]  /*15040*/  FMUL R0, R3, R16 ;  /* 0x0000001003007220 */ /* 0x000fc80000400000 */
[----:B------:R-:W-:-:S05]  /*15050*/  FFMA R0, R119, R2, R0 ;  /* 0x0000000277007223 */ /* 0x000fca0000000000 */
[----:B------:R-:W-:-:S05]  /*15060*/  F2FP.BF16.F32.PACK_AB R0, RZ, R0 ;  /* 0x00000000ff00723e */ /* 0x000fca00000010ff */
[----:B------:R0:W-:Y:S01]  /*15070*/  STG.E.U16 desc[UR36][R8.64+0x172], R0 ;  /* 0x0001720008007986 */ /* 0x0001e2000c101524 */
[----:B------:R-:W-:Y:S05]  /*15080*/  BRA `(.L_x_600) ;  /* 0x0000005400907947 */ /* 0x000fea0003800000 */
.L_x_29:
[----:B------:R-:W2:Y:S01]  /*15090*/  LDL.LU R8, [R1+0xc] ;  /* 0x00000c0001087983 */ /* 0x000ea20000300800 */
[----:B------:R-:W-:-:S03]  /*150a0*/  ULDC.64 UR4, c[0x0][0x5c0] ;  /* 0x0001700000047ab9 */ /* 0x000fc60000000a00 */
[----:B------:R-:W3:Y:S04]  /*150b0*/  LDL.LU R15, [R1+0x64] ;  /* 0x00006400010f7983 */ /* 0x000ee80000300800 */
[----:B------:R-:W4:Y:S04]  /*150c0*/  LDL.LU R14, [R1+0x68] ;  /* 0x00006800010e7983 */ /* 0x000f280000300800 */
        /* <DEDUP_REMOVED lines=17> */
[----:B------:R0:W-:Y:S04]  /*151e0*/  STL [R1+0x21c], R83 ;  /* 0x00021c5301007387 */ /* 0x0001e80000100800 */
[----:B0-----:R-:W3:Y:S04]  /*151f0*/  LDL.LU R83, [R1+0xb4] ;  /* 0x0000b40001537983 */ /* 0x001ee80000300800 */
[----:B------:R0:W-:Y:S04]  /*15200*/  STL [R1+0x218], R84 ;  /* 0x0002185401007387 */ /* 0x0001e80000100800 */
[----:B0-----:R-:W4:Y:S04]  /*15210*/  LDL.LU R84, [R1+0xbc] ;  /* 0x0000bc0001547983 */ /* 0x001f280000300800 */
        /* <DEDUP_REMOVED lines=13> */
[----:B------:R-:W-:Y:S04]  /*152f0*/  STL [R1+0x214], R85 ;  /* 0x0002145501007387 */ /* 0x000fe80000100800 */
[----:B------:R0:W-:Y:S04]  /*15300*/  STL [R1+0x210], R86 ;  /* 0x0002105601007387 */ /* 0x0001e80000100800 */
[----:B0-----:R-:W4:Y:S04]  /*15310*/  LDL.LU R86, [R1+0xb8] ;  /* 0x0000b80001567983 */ /* 0x001f280000300800 */
        /* <DEDUP_REMOVED lines=54> */
[----:B------:R0:W-:Y:S01]  /*15680*/  STL [R1+0x1a0], R114 ;  /* 0x0001a07201007387 */ /* 0x0001e20000100800 */
[----:B------:R-:W-:-:S03]  /*15690*/  LEA R4, P0, R6, UR4, 0x1 ;  /* 0x0000000406047c11 */ /* 0x000fc6000f8008ff */
[----:B0-----:R-:W4:Y:S04]  /*156a0*/  LDL.LU R114, [R1+0x12c] ;  /* 0x00012c0001727983 */ /* 0x001f280000300800 */
[----:B------:R0:W-:Y:S04]  /*156b0*/  STL [R1+0x19c], R115 ;  /* 0x00019c7301007387 */ /* 0x0001e80000100800 */
[----:B0-----:R-:W4:Y:S04]  /*156c0*/  LDL.LU R115, [R1+0x130] ;  /* 0x0001300001737983 */ /* 0x001f280000300800 */
[----:B------:R0:W-:Y:S01]  /*156d0*/  STL [R1+0x198], R116 ;  /* 0x0001987401007387 */ /* 0x0001e20000100800 */
[----:B------:R-:W-:-:S03]  /*156e0*/  LEA.HI.X R5, R6, UR5, R10, 0x1, P0 ;  /* 0x0000000506057c11 */ /* 0x000fc600080f0c0a */
        /* <DEDUP_REMOVED lines=9> */
[----:B------:R-:W2:Y:S04]  /*15780*/  LDL.LU R6, [R1] ;  /* 0x0000000001067983 */ /* 0x000ea80000300800 */
[----:B------:R-:W3:Y:S04]  /*15790*/  LDL.LU R7, [R1+0x8] ;  /* 0x0000080001077983 */ /* 0x000ee80000300800 */
[----:B------:R-:W4:Y:S01]  /*157a0*/  LDL.LU R10, [R1+0x7c] ;  /* 0x00007c00010a7983 */ /* 0x000f220000300800 */
[----:B--2---:R-:W-:-:S05]  /*157b0*/  FMUL R6, R6, R2 ;  /* 0x0000000206067220 */ /* 0x004fca0000400000 */
[----:B------:R-:W-:-:S05]  /*157c0*/  F2FP.BF16.F32.PACK_AB R6, RZ, R6 ;  /* 0x00000006ff06723e */ /* 0x000fca00000010ff */
[----:B------:R0:W-:Y:S04]  /*157d0*/  @P2 STG.E.U16 desc[UR36][R4.64], R6 ;  /* 0x0000000604002986 */ /* 0x0001e8000c101524 */
[----:B0-----:R-:W2:Y:S01]  /*157e0*/  LDL.LU R6, [R1+0x4] ;  /* 0x0000040001067983 */ /* 0x001ea20000300800 */
[----:B------:R-:W-:Y:S01]  /*157f0*/  ISETP.GT.AND P0, PT, R0, 0x1, P1 ;  /* 0x000000010000780c */ /* 0x000fe20000f04270 */
[-C--:B---3--:R-:W-:Y:S01]  /*15800*/  FMUL R7, R7, R2.reuse ;  /* 0x0000000207077220 */ /* 0x088fe20000400000 */
[----:B------:R-:W-:Y:S01]  /*15810*/  USHF.L.U32 UR5, UR8, 0x4, URZ ;  /* 0x0000000408057899 */ /* 0x000fe2000800063f */
[----:B------:R-:W-:Y:S01]  /*15820*/  FMUL R8, R8, R2 ;  /* 0x0000000208087220 */ /* 0x000fe20000400000 */
[----:B------:R-:W-:Y:S02]  /*15830*/  USHF.L.U64.HI UR4, UR8, 0x4, UR9 ;  /* 0x0000000408047899 */ /* 0x000fe40008010209 */
[----:B------:R-:W-:-:S02]  /*15840*/  F2FP.BF16.F32.PACK_AB R7, RZ, R7 ;  /* 0x00000007ff07723e */ /* 0x000fc400000010ff */
[----:B------:R-:W-:Y:S02]  /*15850*/  F2FP.BF16.F32.PACK_AB R8, RZ, R8 ;  /* 0x00000008ff08723e */ /* 0x000fe400000010ff */
[----:B------:R-:W-:Y:S01]  /*15860*/  PRMT R9, R7, 0x7610, R9 ;  /* 0x0000761007097816 */ /* 0x000fe20000000009 */
[----:B--2---:R-:W-:-:S05]  /*15870*/  FMUL R6, R6, R2 ;  /* 0x0000000206067220 */ /* 0x004fca0000400000 */
[----:B------:R-:W-:-:S05]  /*15880*/  F2FP.BF16.F32.PACK_AB R6, RZ, R6 ;  /* 0x00000006ff06723e */ /* 0x000fca00000010ff */
[----:B------:R0:W-:Y:S01]  /*15890*/  @P0 STG.E.U16 desc[UR36][R4.64+0x2], R6 ;  /* 0x0000020604000986 */ /* 0x0001e2000c101524 */
[----:B------:R-:W-:-:S04]  /*158a0*/  ISETP.GT.AND P0, PT, R3, 0x8, PT ;  /* 0x000000080300780c */ /* 0x000fc80003f04270 */
[----:B------:R-:W-:Y:S02]  /*158b0*/  ISETP.GT.AND P2, PT, R0, RZ, P0 ;  /* 0x000000ff0000720c */ /* 0x000fe40000744270 */
[----:B0-----:R-:W-:-:S04]  /*158c0*/  IADD3 R6, P3, R4, UR5, RZ ;  /* 0x0000000504067c10 */ /* 0x001fc8000ff7e0ff */
[----:B------:R-:W-:-:S07]  /*158d0*/  IADD3.X R7, R5, UR4, RZ, P3, !PT ;  /* 0x0000000405077c10 */ /* 0x000fce0009ffe4ff */
[----:B------:R0:W-:Y:S01]  /*158e0*/  @P2 STG.E.U16 desc[UR36][R6.64], R9 ;  /* 0x0000000906002986 */ /* 0x0001e2000c101524 */
[----:B------:R-:W-:-:S03]  /*158f0*/  ISETP.GT.AND P2, PT, R0, 0x1, P0 ;  /* 0x000000010000780c */ /* 0x000fc60000744270 */
[----:B0-----:R-:W2:Y:S10]  /*15900*/  LDL.LU R9, [R1+0x5c] ;  /* 0x00005c0001097983 */ /* 0x001eb40000300800 */
[----:B------:R0:W-:Y:S04]  /*15910*/  @P2 STG.E.U16 desc[UR36][R6.64+0x2], R8 ;  /* 0x0000020806002986 */ /* 0x0001e8000c101524 */
[----:B0-----:R-:W3:Y:S01]  /*15920*/  LDL.LU R8, [R1+0x10] ;  /* 0x0000100001087983 */ /* 0x001ee20000300800 */
[----:B------:R-:W-:Y:S01]  /*15930*/  ISETP.GT.AND P2, PT, R0, 0x8, P1 ;  /* 0x000000080000780c */ /* 0x000fe20000f44270 */
[----:B---3--:R-:W-:-:S05]  /*15940*/  FMUL R8, R8, R2 ;  /* 0x0000000208087220 */ /* 0x008fca0000400000 */
[----:B------:R-:W-:-:S07]  /*15950*/  F2FP.BF16.F32.PACK_AB R8, RZ, R8 ;  /* 0x00000008ff08723e */ /* 0x000fce00000010ff */
        /* <DEDUP_REMOVED lines=88> */
[-C--:B--2---:R-:W-:Y:S01]  /*15ee0*/  FMUL R9, R9, R2.reuse ;  /* 0x0000000209097220 */ /* 0x084fe20000400000 */
[----:B------:R-:W-:-:S04]  /*15ef0*/  FMUL R237, R83, R2 ;  /* 0x0000000253ed7220 */ /* 0x000fc80000400000 */
[----:B------:R-:W-:Y:S01]  /*15f00*/  F2FP.BF16.F32.PACK_AB R9, RZ, R9 ;  /* 0x00000009ff09723e */ /* 0x000fe200000010ff */
[----:B----4-:R-:W-:-:S03]  /*15f10*/  FMUL R236, R84, R2 ;  /* 0x0000000254ec7220 */ /* 0x010fc60000400000 */
[----:B------:R-:W-:Y:S01]  /*15f20*/  PRMT R85, R9, 0x7610, R85 ;  /* 0x0000761009557816 */ /* 0x000fe20000000055 */
[----:B---3--:R-:W-:-:S05]  /*15f30*/  FMUL R8, R8, R2 ;  /* 0x0000000208087220 */ /* 0x008fca0000400000 */
[----:B------:R-:W-:-:S05]  /*15f40*/  F2FP.BF16.F32.PACK_AB R8, RZ, R8 ;  /* 0x00000008ff08723e */ /* 0x000fca00000010ff */
[----:B------:R0:W-:Y:S04]  /*15f50*/  @P2 STG.E.U16 desc[UR36][R6.64+0x50], R8 ;  /* 0x0000500806002986 */ /* 0x0001e8000c101524 */
[----:B0-----:R-:W2:Y:S01]  /*15f60*/  LDL.LU R8, [R1+0x60] ;  /* 0x0000600001087983 */ /* 0x001ea20000300800 */
[----:B------:R-:W-:Y:S01]  /*15f70*/  ISETP.GT.AND P5, PT, R0, 0x30, P1 ;  /* 0x000000300000780c */ /* 0x000fe20000fa4270 */
[-C--:B------:R-:W-:Y:S01]  /*15f80*/  FMUL R15, R15, R2.reuse ;  /* 0x000000020f0f7220 */ /* 0x080fe20000400000 */
[-C--:B------:R-:W-:Y:S01]  /*15f90*/  FMUL R14, R14, R2.reuse ;  /* 0x000000020e0e7220 */ /* 0x080fe20000400000 */
[----:B------:R-:W3:Y:S01]  /*15fa0*/  LDL.LU R83, [R1+0x21c] ;  /* 0x00021c0001537983 */ /* 0x000ee20000300800 */
[-C--:B------:R-:W-:Y:S01]  /*15fb0*/  FMUL R13, R13, R2.reuse ;  /* 0x000000020d0d7220 */ /* 0x080fe20000400000 */
[-C--:B------:R-:W-:Y:S01]  /*15fc0*/  FMUL R12, R12, R2.reuse ;  /* 0x000000020c0c7220 */ /* 0x080fe20000400000 */
[-C--:B------:R-:W-:Y:S01]  /*15fd0*/  FMUL R11, R11, R2.reuse ;  /* 0x000000020b0b7220 */ /* 0x080fe20000400000 */
[----:B------:R-:W4:Y:S01]  /*15fe0*/  LDL.LU R84, [R1+0x218] ;  /* 0x0002180001547983 */ /* 0x000f220000300800 */
[-C--:B------:R-:W-:Y:S01]  /*15ff0*/  FMUL R223, R223, R2.reuse ;  /* 0x00000002dfdf7220 */ /* 0x080fe20000400000 */
[-C--:B------:R-:W-:Y:S01]  /*16000*/  FMUL R10, R10, R2.reuse ;  /* 0x000000020a0a7220 */ /* 0x080fe20000400000 */
[-C--:B------:R-:W-:Y:S01]  /*16010*/  FMUL R222, R222, R2.reuse ;  /* 0x00000002dede7220 */ /* 0x080fe20000400000 */
[----:B------:R-:W3:Y:S01]  /*16020*/  LDL.LU R9, [R1+0x17c] ;  /* 0x00017c0001097983 */ /* 0x000ee20000300800 */
[C---:B------:R-:W-:Y:S01]  /*16030*/  ISETP.GT.AND P2, PT, R0.reuse, 0x29, P0 ;  /* 0x000000290000780c */ /* 0x040fe20000744270 */
[-C--:B------:R-:W-:Y:S01]  /*16040*/  FMUL R225, R225, R2.reuse ;  /* 0x00000002e1e17220 */ /* 0x080fe20000400000 */
[C---:B------:R-:W-:Y:S01]  /*16050*/  ISETP.GT.AND P3, PT, R0.reuse, 0x31, P1 ;  /* 0x000000310000780c */ /* 0x040fe20000f64270 */
[-C--:B------:R-:W-:Y:S01]  /*16060*/  FMUL R227, R227, R2.reuse ;  /* 0x00000002e3e37220 */ /* 0x080fe20000400000 */
[----:B------:R-:W-:Y:S01]  /*16070*/  ISETP.GT.AND P4, PT, R0, 0x30, P0 ;  /* 0x000000300000780c */ /* 0x000fe20000784270 */
[-C--:B------:R-:W-:Y:S01]  /*16080*/  FMUL R224, R224, R2.reuse ;  /* 0x00000002e0e07220 */ /* 0x080fe20000400000 */
[----:B------:R-:W-:Y:S01]  /*16090*/  F2FP.BF16.F32.PACK_AB R15, RZ, R15 ;  /* 0x0000000fff0f723e */ /* 0x000fe200000010ff */
[-C--:B------:R-:W-:Y:S01]  /*160a0*/  FMUL R226, R226, R2.reuse ;  /* 0x00000002e2e27220 */ /* 0x080fe20000400000 */
[-C--:B------:R-:W-:Y:S01]  /*160b0*/  FMUL R229, R229, R2.reuse ;  /* 0x00000002e5e57220 */ /* 0x080fe20000400000 */
[-C--:B------:R-:W-:Y:S01]  /*160c0*/  FMUL R231, R231, R2.reuse ;  /* 0x00000002e7e77220 */ /* 0x080fe20000400000 */
[-C--:B------:R-:W-:Y:S01]  /*160d0*/  FMUL R228, R228, R2.reuse ;  /* 0x00000002e4e47220 */ /* 0x080fe20000400000 */
[-C--:B------:R-:W-:Y:S01]  /*160e0*/  FMUL R230, R230, R2.reuse ;  /* 0x00000002e6e67220 */ /* 0x080fe20000400000 */
[-C--:B------:R-:W-:Y:S01]  /*160f0*/  FMUL R233, R233, R2.reuse ;  /* 0x00000002e9e97220 */ /* 0x080fe20000400000 */
[----:B------:R-:W-:Y:S01]  /*16100*/  @P2 STG.E.U16 desc[UR36][R6.64+0x52], R85 ;  /* 0x0000525506002986 */ /* 0x000fe2000c101524 */
[----:B------:R-:W-:Y:S01]  /*16110*/  ISETP.GT.AND P2, PT, R0, 0x38, P1 ;  /* 0x000000380000780c */ /* 0x000fe20000f44270 */
[----:B------:R-:W-:Y:S01]  /*16120*/  FMUL R235, R235, R2 ;  /* 0x00000002ebeb7220 */ /* 0x000fe20000400000 */
[----:B------:R-:W-:Y:S01]  /*16130*/  F2FP.BF16.F32.PACK_AB R14, RZ, R14 ;  /* 0x0000000eff0e723e */ /* 0x000fe200000010ff */
[-C--:B------:R-:W-:Y:S01]  /*16140*/  FMUL R232, R232, R2.reuse ;  /* 0x00000002e8e87220 */ /* 0x080fe20000400000 */
[----:B------:R-:W-:Y:S01]  /*16150*/  F2FP.BF16.F32.PACK_AB R13, RZ, R13 ;  /* 0x0000000dff0d723e */ /* 0x000fe200000010ff */
[----:B------:R-:W-:Y:S01]  /*16160*/  FMUL R234, R234, R2 ;  /* 0x00000002eaea7220 */ /* 0x000fe20000400000 */
[----:B------:R-:W-:-:S02]  /*16170*/  F2FP.BF16.F32.PACK_AB R12, RZ, R12 ;  /* 0x0000000cff0c723e */ /* 0x000fc400000010ff */
[----:B------:R-:W-:Y:S02]  /*16180*/  F2FP.BF16.F32.PACK_AB R11, RZ, R11 ;  /* 0x0000000bff0b723e */ /* 0x000fe400000010ff */
[----:B------:R-:W-:Y:S01]  /*16190*/  F2FP.BF16.F32.PACK_AB R223, RZ, R223 ;  /* 0x000000dfffdf723e */ /* 0x000fe200000010ff */
[----:B------:R-:W-:Y:S01]  /*161a0*/  FMUL R86, R86, R2 ;  /* 0x0000000256567220 */ /* 0x000fe20000400000 */
[----:B------:R-:W-:Y:S01]  /*161b0*/  F2FP.BF16.F32.PACK_AB R10, RZ, R10 ;  /* 0x0000000aff0a723e */ /* 0x000fe200000010ff */
[----:B------:R-:W-:Y:S01]  /*161c0*/  FMUL R87, R87, R2 ;  /* 0x0000000257577220 */ /* 0x000fe20000400000 */
[----:B------:R-:W-:Y:S01]  /*161d0*/  F2FP.BF16.F32.PACK_AB R222, RZ, R222 ;  /* 0x000000deffde723e */ /* 0x000fe200000010ff */
[-C--:B------:R-:W-:Y:S01]  /*161e0*/  FMUL R88, R88, R2.reuse ;  /* 0x0000000258587220 */ /* 0x080fe20000400000 */
[----:B------:R-:W-:Y:S01]  /*161f0*/  F2FP.BF16.F32.PACK_AB R225, RZ, R225 ;  /* 0x000000e1ffe1723e */ /* 0x000fe200000010ff */
[-C--:B------:R-:W-:Y:S01]  /*16200*/  FMUL R89, R89, R2.reuse ;  /* 0x0000000259597220 */ /* 0x080fe20000400000 */
        /* <DEDUP_REMOVED lines=23> */
[----:B------:R-:W-:Y:S01]  /*16380*/  FMUL R101, R101, R2 ;  /* 0x0000000265657220 */ /* 0x000fe20000400000 */
[----:B------:R-:W-:Y:S01]  /*16390*/  F2FP.BF16.F32.PACK_AB R236, RZ, R236 ;  /* 0x000000ecffec723e */ /* 0x000fe200000010ff */
[-C--:B------:R-:W-:Y:S01]  /*163a0*/  FMUL R102, R102, R2.reuse ;  /* 0x0000000266667220 */ /* 0x080fe20000400000 */
        /* <DEDUP_REMOVED lines=23> */
[-C--:B--2---:R-:W-:Y:S01]  /*16520*/  FMUL R8, R8, R2.reuse ;  /* 0x0000000208087220 */ /* 0x084fe20000400000 */
[-C--:B------:R-:W-:Y:S01]  /*16530*/  FMUL R22, R22, R2.reuse ;  /* 0x0000000216167220 */ /* 0x080fe20000400000 */
[-C--:B------:R-:W-:Y:S01]  /*16540*/  FMUL R23, R23, R2.reuse ;  /* 0x0000000217177220 */ /* 0x080fe20000400000 */
[-C--:B------:R-:W-:Y:S01]  /*16550*/  FMUL R216, R216, R2.reuse ;  /* 0x00000002d8d87220 */ /* 0x080fe20000400000 */
[----:B------:R-:W-:Y:S01]  /*16560*/  FMUL R217, R217, R2 ;  /* 0x00000002d9d97220 */ /* 0x000fe20000400000 */
[----:B------:R-:W-:Y:S01]  /*16570*/  F2FP.BF16.F32.PACK_AB R8, RZ, R8 ;  /* 0x00000008ff08723e */ /* 0x000fe200000010ff */
[-C--:B------:R-:W-:Y:S01]  /*16580*/  FMUL R218, R218, R2.reuse ;  /* 0x00000002dada7220 */ /* 0x080fe20000400000 */
[-C--:B------:R-:W-:Y:S01]  /*16590*/  FMUL R219, R219, R2.reuse ;  /* 0x00000002dbdb7220 */ /* 0x080fe20000400000 */
[-C--:B------:R-:W-:Y:S01]  /*165a0*/  FMUL R220, R220, R2.reuse ;  /* 0x00000002dcdc7220 */ /* 0x080fe20000400000 */
[----:B------:R-:W-:Y:S01]  /*165b0*/  FMUL R221, R221, R2 ;  /* 0x00000002dddd7220 */ /* 0x000fe20000400000 */
[----:B------:R0:W-:Y:S01]  /*165c0*/  @P5 STG.E.U16 desc[UR36][R4.64+0x60], R8 ;  /* 0x0000600804005986 */ /* 0x0001e2000c101524 */
[----:B------:R-:W-:-:S03]  /*165d0*/  ISETP.GT.AND P5, PT, R0, 0x31, P0 ;  /* 0x000000310000780c */ /* 0x000fc600007a4270 */
[----:B------:R-:W-:Y:S01]  /*165e0*/  @P3 STG.E.U16 desc[UR36][R4.64+0x62], R15 ;  /* 0x0000620f04003986 */ /* 0x000fe2000c101524 */
[----:B------:R-:W-:-:S03]  /*165f0*/  ISETP.GT.AND P3, PT, R0, 0x39, P1 ;  /* 0x000000390000780c */ /* 0x000fc60000f64270 */
[----:B------:R-:W-:Y:S01]  /*16600*/  @P4 STG.E.U16 desc[UR36][R6.64+0x60], R14 ;  /* 0x0000600e06004986 */ /* 0x000fe2000c101524 */
[----:B------:R-:W-:Y:S01]  /*16610*/  ISETP.GT.AND P4, PT, R0, 0x38, P0 ;  /* 0x000000380000780c */ /* 0x000fe20000784270 */
[-C--:B---3--:R-:W-:Y:S01]  /*16620*/  FMUL R9, R9, R2.reuse ;  /* 0x0000000209097220 */ /* 0x088fe20000400000 */
[----:B------:R-:W-:Y:S01]  /*16630*/  USHF.L.U64.HI UR11, UR8, 0x8, UR9 ;  /* 0x00000008080b7899 */ /* 0x000fe20008010209 */
[-C--:B------:R-:W-:Y:S01]  /*16640*/  FMUL R120, R120, R2.reuse ;  /* 0x0000000278787220 */ /* 0x080fe20000400000 */
[----:B------:R-:W-:Y:S01]  /*16650*/  FMUL R121, R121, R2 ;  /* 0x0000000279797220 */ /* 0x000fe20000400000 */
[----:B------:R-:W-:Y:S01]  /*16660*/  @P5 STG.E.U16 desc[UR36][R6.64+0x62], R13 ;  /* 0x0000620d06005986 */ /* 0x000fe2000c101524 */
[----:B------:R-:W-:-:S03]  /*16670*/  ISETP.GT.AND P5, PT, R0, 0x39, P0 ;  /* 0x000000390000780c */ /* 0x000fc600007a4270 */
[----:B------:R-:W-:Y:S01]  /*16680*/  @P2 STG.E.U16 desc[UR36][R4.64+0x70], R12 ;  /* 0x0000700c04002986 */ /* 0x000fe2000c101524 */
[----:B------:R-:W-:-:S03]  /*16690*/  ISETP.GT.AND P2, PT, R0, 0x40, P1 ;  /* 0x000000400000780c */ /* 0x000fc60000f44270 */
[----:B------:R-:W-:Y:S01]  /*166a0*/  @P3 STG.E.U16 desc[UR36][R4.64+0x72], R11 ;  /* 0x0000720b04003986 */ /* 0x000fe2000c101524 */
[----:B------:R-:W-:-:S03]  /*166b0*/  ISETP.GT.AND P3, PT, R0, 0x41, P1 ;  /* 0x000000410000780c */ /* 0x000fc60000f64270 */
[----:B------:R-:W-:Y:S01]  /*166c0*/  @P4 STG.E.U16 desc[UR36][R6.64+0x70], R223 ;  /* 0x000070df06004986 */ /* 0x000fe2000c101524 */
[----:B------:R-:W-:-:S03]  /*166d0*/  ISETP.GT.AND P4, PT, R0, 0x40, P0 ;  /* 0x000000400000780c */ /* 0x000fc60000784270 */
[----:B------:R1:W-:Y:S01]  /*166e0*/  @P5 STG.E.U16 desc[UR36][R6.64+0x72], R10 ;  /* 0x0000720a06005986 */ /* 0x0003e2000c101524 */
[----:B------:R-:W-:-:S03]  /*166f0*/  ISETP.GT.AND P5, PT, R0, 0x41, P0 ;  /* 0x000000410000780c */ /* 0x000fc600007a4270 */
        /* <DEDUP_REMOVED lines=23> */
[C---:B------:R-:W-:Y:S02]  /*16870*/  ISETP.GT.AND P5, PT, R0.reuse, 0x59, P0 ;  /* 0x000000590000780c */ /* 0x040fe400007a4270 */
[----:B0-----:R-:W-:Y:S01]  /*16880*/  F2FP.BF16.F32.PACK_AB R8, RZ, R86 ;  /* 0x00000056ff08723e */ /* 0x001fe200000010ff */
[----:B------:R-:W-:Y:S01]  /*16890*/  @P2 STG.E.U16 desc[UR36][R4.64+0xb0], R234 ;  /* 0x0000b0ea04002986 */ /* 0x000fe2000c101524 */
[----:B------:R-:W-:Y:S02]  /*168a0*/  ISETP.GT.AND P2, PT, R0, 0x60, P1 ;  /* 0x000000600000780c */ /* 0x000fe40000f44270 */
[----:B-1----:R-:W-:Y:S01]  /*168b0*/  PRMT R10, R8, 0x7610, R10 ;  /* 0x00007610080a7816 */ /* 0x002fe2000000000a */
[----:B------:R-:W-:Y:S01]  /*168c0*/  FMUL R122, R122, R2 ;  /* 0x000000027a7a7220 */ /* 0x000fe20000400000 */
[----:B------:R-:W-:Y:S01]  /*168d0*/  F2FP.BF16.F32.PACK_AB R8, RZ, R87 ;  /* 0x00000057ff08723e */ /* 0x000fe200000010ff */
[----:B------:R-:W-:Y:S01]  /*168e0*/  @P3 STG.E.U16 desc[UR36][R4.64+0xb2], R237 ;  /* 0x0000b2ed04003986 */ /* 0x000fe2000c101524 */
[----:B------:R-:W-:-:S03]  /*168f0*/  ISETP.GT.AND P3, PT, R0, 0x61, P1 ;  /* 0x000000610000780c */ /* 0x000fc60000f64270 */
[----:B------:R0:W-:Y:S01]  /*16900*/  @P4 STG.E.U16 desc[UR36][R6.64+0xb0], R10 ;  /* 0x0000b00a06004986 */ /* 0x0001e2000c101524 */
[----:B------:R-:W-:-:S03]  /*16910*/  ISETP.GT.AND P4, PT, R0, 0x60, P0 ;  /* 0x000000600000780c */ /* 0x000fc60000784270 */
[----:B------:R-:W-:Y:S01]  /*16920*/  @P5 STG.E.U16 desc[UR36][R6.64+0xb2], R236 ;  /* 0x0000b2ec06005986 */ /* 0x000fe2000c101524 */
[----:B------:R-:W-:Y:S01]  /*16930*/  ISETP.GT.AND P5, PT, R0, 0x61, P0 ;  /* 0x000000610000780c */ /* 0x000fe200007a4270 */
[-C--:B------:R-:W-:Y:S01]  /*16940*/  FMUL R123, R123, R2.reuse ;  /* 0x000000027b7b7220 */ /* 0x080fe20000400000 */
[-C--:B------:R-:W-:Y:S01]  /*16950*/  FMUL R124, R124, R2.reuse ;  /* 0x000000027c7c7220 */ /* 0x080fe20000400000 */
[-C--:B------:R-:W-:Y:S01]  /*16960*/  FMUL R125, R125, R2.reuse ;  /* 0x000000027d7d7220 */ /* 0x080fe20000400000 */
[-C--:B------:R-:W-:Y:S01]  /*16970*/  FMUL R126, R126, R2.reuse ;  /* 0x000000027e7e7220 */ /* 0x080fe20000400000 */
[-C--:B------:R-:W-:Y:S01]  /*16980*/  FMUL R127, R127, R2.reuse ;  /* 0x000000027f7f7220 */ /* 0x080fe20000400000 */
[-C--:B------:R-:W-:Y:S01]  /*16990*/  FMUL R129, R129, R2.reuse ;  /* 0x0000000281817220 */ /* 0x080fe20000400000 */
[----:B0-----:R-:W-:Y:S01]  /*169a0*/  PRMT R10, R8, 0x7610, R10 ;  /* 0x00007610080a7816 */ /* 0x001fe2000000000a */
[----:B------:R-:W-:Y:S01]  /*169b0*/  FMUL R128, R128, R2 ;  /* 0x0000000280807220 */ /* 0x000fe20000400000 */
[----:B------:R-:W-:Y:S01]  /*169c0*/  F2FP.BF16.F32.PACK_AB R8, RZ, R88 ;  /* 0x00000058ff08723e */ /* 0x000fe200000010ff */
[-C--:B------:R-:W-:Y:S01]  /*169d0*/  FMUL R130, R130, R2.reuse ;  /* 0x0000000282827220 */ /* 0x080fe20000400000 */
[----:B------:R-:W-:Y:S01]  /*169e0*/  FMUL R131, R131, R2 ;  /* 0x0000000283837220 */ /* 0x000fe20000400000 */
[----:B------:R0:W-:Y:S01]  /*169f0*/  @P2 STG.E.U16 desc[UR36][R4.64+0xc0], R10 ;  /* 0x0000c00a04002986 */ /* 0x0001e2000c101524 */
[----:B------:R-:W-:-:S02]  /*16a00*/  ISETP.GT.AND P2, PT, R0, 0x68, P1 ;  /* 0x000000680000780c */ /* 0x000fc40000f44270 */
[----:B------:R-:W-:Y:S01]  /*16a10*/  PRMT R11, R8, 0x7610, R11 ;  /* 0x00007610080b7816 */ /* 0x000fe2000000000b */
        /* <DEDUP_REMOVED lines=8> */
[----:B0-----:R-:W-:Y:S01]  /*16aa0*/  F2FP.BF16.F32.PACK_AB R10, RZ, R89 ;  /* 0x00000059ff0a723e */ /* 0x001fe200000010ff */
[----:B------:R-:W-:Y:S03]  /*16ab0*/  @P3 STG.E.U16 desc[UR36][R4.64+0xc2], R11 ;  /* 0x0000c20b04003986 */ /* 0x000fe6000c101524 */
[----:B------:R-:W-:Y:S01]  /*16ac0*/  PRMT R12, R10, 0x7610, R12 ;  /* 0x000076100a0c7816 */ /* 0x000fe2000000000c */
[-C--:B------:R-:W-:Y:S01]  /*16ad0*/  FMUL R139, R139, R2.reuse ;  /* 0x000000028b8b7220 */ /* 0x080fe20000400000 */
[C---:B------:R-:W-:Y:S01]  /*16ae0*/  ISETP.GT.AND P3, PT, R0.reuse, 0x69, P1 ;  /* 0x000000690000780c */ /* 0x040fe20000f64270 */
[----:B------:R-:W-:Y:S01]  /*16af0*/  FMUL R141, R141, R2 ;  /* 0x000000028d8d7220 */ /* 0x000fe20000400000 */
[----:B------:R-:W-:Y:S01]  /*16b00*/  F2FP.BF16.F32.PACK_AB R10, RZ, R91 ;  /* 0x0000005bff0a723e */ /* 0x000fe200000010ff */
[----:B------:R-:W-:Y:S01]  /*16b10*/  @P4 STG.E.U16 desc[UR36][R6.64+0xc0], R12 ;  /* 0x0000c00c06004986 */ /* 0x000fe2000c101524 */
[----:B------:R-:W-:-:S03]  /*16b20*/  ISETP.GT.AND P4, PT, R0, 0x68, P0 ;  /* 0x000000680000780c */ /* 0x000fc60000784270 */
[----:B------:R0:W-:Y:S01]  /*16b30*/  @P5 STG.E.U16 desc[UR36][R6.64+0xc2], R8 ;  /* 0x0000c20806005986 */ /* 0x0001e2000c101524 */
[----:B------:R-:W-:-:S03]  /*16b40*/  ISETP.GT.AND P5, PT, R0, 0x69, P0 ;  /* 0x000000690000780c */ /* 0x000fc600007a4270 */
[----:B------:R1:W-:Y:S01]  /*16b50*/  @P2 STG.E.U16 desc[UR36][R4.64+0xd0], R10 ;  /* 0x0000d00a04002986 */ /* 0x0003e2000c101524 */
[----:B------:R-:W-:Y:S01]  /*16b60*/  ISETP.GT.AND P2, PT, R0, 0x70, P1 ;  /* 0x000000700000780c */ /* 0x000fe20000f44270 */
[-C--:B------:R-:W-:Y:S01]  /*16b70*/  FMUL R140, R140, R2.reuse ;  /* 0x000000028c8c7220 */ /* 0x080fe20000400000 */
[-C--:B------:R-:W-:Y:S01]  /*16b80*/  FMUL R142, R142, R2.reuse ;  /* 0x000000028e8e7220 */ /* 0x080fe20000400000 */
[-C--:B------:R-:W-:Y:S01]  /*16b90*/  FMUL R143, R143, R2.reuse ;  /* 0x000000028f8f7220 */ /* 0x080fe20000400000 */
[-C--:B------:R-:W-:Y:S01]  /*16ba0*/  FMUL R145, R145, R2.reuse ;  /* 0x0000000291917220 */ /* 0x080fe20000400000 */
[-C--:B------:R-:W-:Y:S01]  /*16bb0*/  FMUL R144, R144, R2.reuse ;  /* 0x0000000290907220 */ /* 0x080fe20000400000 */
[----:B------:R-:W-:Y:S01]  /*16bc0*/  FMUL R146, R146, R2 ;  /* 0x0000000292927220 */ /* 0x000fe20000400000 */
[----:B0-----:R-:W-:Y:S01]  /*16bd0*/  F2FP.BF16.F32.PACK_AB R8, RZ, R92 ;  /* 0x0000005cff08723e */ /* 0x001fe200000010ff */
[-C--:B------:R-:W-:Y:S01]  /*16be0*/  FMUL R147, R147, R2.reuse ;  /* 0x0000000293937220 */ /* 0x080fe20000400000 */
[-C--:B------:R-:W-:Y:S01]  /*16bf0*/  FMUL R149, R149, R2.reuse ;  /* 0x0000000295957220 */ /* 0x080fe20000400000 */
[-C--:B------:R-:W-:Y:S01]  /*16c00*/  FMUL R148, R148, R2.reuse ;  /* 0x0000000294947220 */ /* 0x080fe20000400000 */
[----:B-1----:R-:W-:Y:S01]  /*16c10*/  F2FP.BF16.F32.PACK_AB R10, RZ, R93 ;  /* 0x0000005dff0a723e */ /* 0x002fe200000010ff */
[-C--:B------:R-:W-:Y:S01]  /*16c20*/  FMUL R150, R150, R2.reuse ;  /* 0x0000000296967220 */ /* 0x080fe20000400000 */
[----:B------:R-:W-:Y:S01]  /*16c30*/  PRMT R11, R8, 0x7610, R11 ;  /* 0x00007610080b7816 */ /* 0x000fe2000000000b */
[-C--:B------:R-:W-:Y:S01]  /*16c40*/  FMUL R151, R151, R2.reuse ;  /* 0x0000000297977220 */ /* 0x080fe20000400000 */
[----:B------:R-:W-:Y:S01]  /*16c50*/  PRMT R12, R10, 0x7610, R12 ;  /* 0x000076100a0c7816 */ /* 0x000fe2000000000c */
[----:B------:R-:W-:Y:S01]  /*16c60*/  FMUL R153, R153, R2 ;  /* 0x0000000299997220 */ /* 0x000fe20000400000 */
[----:B------:R-:W-:Y:S01]  /*16c70*/  F2FP.BF16.F32.PACK_AB R8, RZ, R94 ;  /* 0x0000005eff08723e */ /* 0x000fe200000010ff */
[----:B------:R-:W-:Y:S01]  /*16c80*/  @P3 STG.E.U16 desc[UR36][R4.64+0xd2], R11 ;  /* 0x0000d20b04003986 */ /* 0x000fe2000c101524 */
[----:B------:R-:W-:-:S02]  /*16c90*/  ISETP.GT.AND P3, PT, R0, 0x71, P1 ;  /* 0x000000710000780c */ /* 0x000fc40000f64270 */
        /* <DEDUP_REMOVED lines=27> */
[----:B------:R-:W-:Y:S04]  /*16e50*/  @P4 STG.E.U16 desc[UR36][R6.64+0xe0], R12 ;  /* 0x0000e00c06004986 */ /* 0x000fe8000c101524 */
        /* <DEDUP_REMOVED lines=18> */
[----:B------:R-:W-:Y:S01]  /*16f80*/  ISETP.GT.AND P2, PT, R0, 0x80, P1 ;  /* 0x000000800000780c */ /* 0x000fe20000f44270 */
[----:B------:R-:W-:Y:S01]  /*16f90*/  FMUL R177, R177, R2 ;  /* 0x00000002b1b17220 */ /* 0x000fe20000400000 */
[----:B------:R-:W-:Y:S01]  /*16fa0*/  F2FP.BF16.F32.PACK_AB R8, RZ, R102 ;  /* 0x00000066ff08723e */ /* 0x000fe200000010ff */
[----:B------:R0:W-:Y:S01]  /*16fb0*/  @P3 STG.E.U16 desc[UR36][R4.64+0xf2], R11 ;  /* 0x0000f20b04003986 */ /* 0x0001e2000c101524 */
[----:B------:R-:W-:-:S02]  /*16fc0*/  PRMT R12, R10, 0x7610, R12 ;  /* 0x000076100a0c7816 */ /* 0x000fc4000000000c */
[----:B------:R-:W-:Y:S01]  /*16fd0*/  F2FP.BF16.F32.PACK_AB R10, RZ, R103 ;  /* 0x00000067ff0a723e */ /* 0x000fe200000010ff */
[-C--:B------:R-:W-:Y:S01]  /*16fe0*/  FMUL R176, R176, R2.reuse ;  /* 0x00000002b0b07220 */ /* 0x080fe20000400000 */
[----:B------:R-:W-:Y:S01]  /*16ff0*/  ISETP.GT.AND P3, PT, R0, 0x81, P1 ;  /* 0x000000810000780c */ /* 0x000fe20000f64270 */
[----:B------:R1:W-:Y:S01]  /*17000*/  @P4 STG.E.U16 desc[UR36][R6.64+0xf0], R12 ;  /* 0x0000f00c06004986 */ /* 0x0003e2000c101524 */
[-C--:B------:R-:W-:Y:S01]  /*17010*/  FMUL R178, R178, R2.reuse ;  /* 0x00000002b2b27220 */ /* 0x080fe20000400000 */
[-C--:B------:R-:W-:Y:S01]  /*17020*/  FMUL R179, R179, R2.reuse ;  /* 0x00000002b3b37220 */ /* 0x080fe20000400000 */
[-C--:B------:R-:W-:Y:S01]  /*17030*/  FMUL R181, R181, R2.reuse ;  /* 0x00000002b5b57220 */ /* 0x080fe20000400000 */
[-C--:B------:R-:W-:Y:S01]  /*17040*/  FMUL R180, R180, R2.reuse ;  /* 0x00000002b4b47220 */ /* 0x080fe20000400000 */
[-C--:B------:R-:W-:Y:S01]  /*17050*/  FMUL R182, R182, R2.reuse ;  /* 0x00000002b6b67220 */ /* 0x080fe20000400000 */
[----:B0-----:R-:W-:Y:S01]  /*17060*/  PRMT R11, R8, 0x7610, R11 ;  /* 0x00007610080b7816 */ /* 0x001fe2000000000b */
[-C--:B------:R-:W-:Y:S01]  /*17070*/  FMUL R183, R183, R2.reuse ;  /* 0x00000002b7b77220 */ /* 0x080fe20000400000 */
[----:B------:R-:W-:Y:S01]  /*17080*/  PRMT R8, R10, 0x7610, R8 ;  /* 0x000076100a087816 */ /* 0x000fe20000000008 */
[----:B------:R-:W-:Y:S01]  /*17090*/  FMUL R185, R185, R2 ;  /* 0x00000002b9b97220 */ /* 0x000fe20000400000 */
[----:B------:R-:W-:Y:S01]  /*170a0*/  F2FP.BF16.F32.PACK_AB R10, RZ, R104 ;  /* 0x00000068ff0a723e */ /* 0x000fe200000010ff */
[----:B------:R0:W-:Y:S01]  /*170b0*/  @P5 STG.E.U16 desc[UR36][R6.64+0xf2], R11 ;  /* 0x0000f20b06005986 */ /* 0x0001e2000c101524 */
[----:B------:R-:W-:-:S02]  /*170c0*/  ISETP.GT.AND P4, PT, R0, 0x80, P0 ;  /* 0x000000800000780c */ /* 0x000fc40000784270 */
[----:B-1----:R-:W-:Y:S01]  /*170d0*/  PRMT R12, R10, 0x7610, R12 ;  /* 0x000076100a0c7816 */ /* 0x002fe2000000000c */
[----:B------:R1:W-:Y:S01]  /*170e0*/  @P2 STG.E.U16 desc[UR36][R4.64+0x100], R8 ;  /* 0x0001000804002986 */ /* 0x0003e2000c101524 */
[----:B------:R-:W-:Y:S02]  /*170f0*/  F2FP.BF16.F32.PACK_AB R14, RZ, R105 ;  /* 0x00000069ff0e723e */ /* 0x000fe400000010ff */
[----:B------:R-:W-:Y:S01]  /*17100*/  ISETP.GT.AND P5, PT, R0, 0x81, P0 ;  /* 0x000000810000780c */ /* 0x000fe200007a4270 */
[----:B------:R-:W-:Y:S01]  /*17110*/  FMUL R184, R184, R2 ;  /* 0x00000002b8b87220 */ /* 0x000fe20000400000 */
[----:B------:R-:W-:Y:S01]  /*17120*/  ISETP.GT.AND P2, PT, R0, 0x88, P1 ;  /* 0x000000880000780c */ /* 0x000fe20000f44270 */
[----:B------:R-:W-:Y:S01]  /*17130*/  @P3 STG.E.U16 desc[UR36][R4.64+0x102], R12 ;  /* 0x0001020c04003986 */ /* 0x000fe2000c101524 */
[----:B------:R-:W-:Y:S02]  /*17140*/  F2FP.BF16.F32.PACK_AB R13, RZ, R106 ;  /* 0x0000006aff0d723e */ /* 0x000fe400000010ff */
[----:B------:R-:W-:Y:S01]  /*17150*/  PRMT R10, R14, 0x7610, R10 ;  /* 0x000076100e0a7816 */ /* 0x000fe2000000000a */
[-C--:B------:R-:W-:Y:S01]  /*17160*/  FMUL R186, R186, R2.reuse ;  /* 0x00000002baba7220 */ /* 0x080fe20000400000 */
[----:B------:R-:W-:Y:S01]  /*17170*/  ISETP.GT.AND P3, PT, R0, 0x89, P1 ;  /* 0x000000890000780c */ /* 0x000fe20000f64270 */
[-C--:B------:R-:W-:Y:S01]  /*17180*/  FMUL R187, R187, R2.reuse ;  /* 0x00000002bbbb7220 */ /* 0x080fe20000400000 */
[----:B------:R-:W-:Y:S01]  /*17190*/  F2FP.BF16.F32.PACK_AB R14, RZ, R107 ;  /* 0x0000006bff0e723e */ /* 0x000fe200000010ff */
[-C--:B------:R-:W-:Y:S01]  /*171a0*/  FMUL R189, R189, R2.reuse ;  /* 0x00000002bdbd7220 */ /* 0x080fe20000400000 */
[----:B0-----:R-:W-:Y:S01]  /*171b0*/  PRMT R11, R13, 0x7610, R11 ;  /* 0x000076100d0b7816 */ /* 0x001fe2000000000b */
[----:B------:R-:W-:Y:S01]  /*171c0*/  FMUL R188, R188, R2 ;  /* 0x00000002bcbc7220 */ /* 0x000fe20000400000 */
[----:B-1----:R-:W-:Y:S01]  /*171d0*/  PRMT R8, R14, 0x7610, R8 ;  /* 0x000076100e087816 */ /* 0x002fe20000000008 */
[----:B------:R0:W-:Y:S01]  /*171e0*/  @P4 STG.E.U16 desc[UR36][R6.64+0x100], R10 ;  /* 0x0001000a06004986 */ /* 0x0001e2000c101524 */
[----:B------:R-:W-:-:S02]  /*171f0*/  F2FP.BF16.F32.PACK_AB R13, RZ, R108 ;  /* 0x0000006cff0d723e */ /* 0x000fc400000010ff */
[C---:B------:R-:W-:Y:S01]  /*17200*/  ISETP.GT.AND P4, PT, R0.reuse, 0x88, P0 ;  /* 0x000000880000780c */ /* 0x040fe20000784270 */
[----:B------:R-:W-:Y:S01]  /*17210*/  @P5 STG.E.U16 desc[UR36][R6.64+0x102], R11 ;  /* 0x0001020b06005986 */ /* 0x000fe2000c101524 */
[----:B------:R-:W-:-:S03]  /*17220*/  ISETP.GT.AND P5, PT, R0, 0x89, P0 ;  /* 0x000000890000780c */ /* 0x000fc600007a4270 */
[----:B------:R1:W-:Y:S01]  /*17230*/  @P2 STG.E.U16 desc[UR36][R4.64+0x110], R8 ;  /* 0x0001100804002986 */ /* 0x0003e2000c101524 */
[----:B------:R-:W-:-:S03]  /*17240*/  ISETP.GT.AND P2, PT, R0, 0x90, P1 ;  /* 0x000000900000780c */ /* 0x000fc60000f44270 */
[----:B------:R-:W-:Y:S01]  /*17250*/  @P3 STG.E.U16 desc[UR36][R4.64+0x112], R13 ;  /* 0x0001120d04003986 */ /* 0x000fe2000c101524 */
[----:B0-----:R-:W-:Y:S02]  /*17260*/  F2FP.BF16.F32.PACK_AB R10, RZ, R110 ;  /* 0x0000006eff0a723e */ /* 0x001fe400000010ff */
[----:B------:R-:W-:Y:S01]  /*17270*/  ISETP.GT.AND P3, PT, R0, 0x91, P1 ;  /* 0x000000910000780c */ /* 0x000fe20000f64270 */
[-C--:B------:R-:W-:Y:S01]  /*17280*/  FMUL R190, R190, R2.reuse ;  /* 0x00000002bebe7220 */ /* 0x080fe20000400000 */
[----:B------:R-:W-:Y:S01]  /*17290*/  F2FP.BF16.F32.PACK_AB R12, RZ, R109 ;  /* 0x0000006dff0c723e */ /* 0x000fe200000010ff */
[-C--:B------:R-:W-:Y:S01]  /*172a0*/  FMUL R191, R191, R2.reuse ;  /* 0x00000002bfbf7220 */ /* 0x080fe20000400000 */
[----:B------:R-:W-:Y:S01]  /*172b0*/  PRMT R14, R10, 0x7610, R14 ;  /* 0x000076100a0e7816 */ /* 0x000fe2000000000e */
[----:B------:R-:W-:Y:S01]  /*172c0*/  FMUL R193, R193, R2 ;  /* 0x00000002c1c17220 */ /* 0x000fe20000400000 */
[----:B-1----:R-:W-:Y:S01]  /*172d0*/  F2FP.BF16.F32.PACK_AB R8, RZ, R112 ;  /* 0x00000070ff08723e */ /* 0x002fe200000010ff */
[----:B------:R-:W-:Y:S01]  /*172e0*/  FMUL R192, R192, R2 ;  /* 0x00000002c0c07220 */ /* 0x000fe20000400000 */
[----:B------:R-:W-:Y:S01]  /*172f0*/  F2FP.BF16.F32.PACK_AB R11, RZ, R111 ;  /* 0x0000006fff0b723e */ /* 0x000fe200000010ff */
[----:B------:R0:W-:Y:S01]  /*17300*/  @P4 STG.E.U16 desc[UR36][R6.64+0x110], R12 ;  /* 0x0001100c06004986 */ /* 0x0001e2000c101524 */
[----:B------:R-:W-:-:S02]  /*17310*/  ISETP.GT.AND P4, PT, R0, 0x90, P0 ;  /* 0x000000900000780c */ /* 0x000fc40000784270 */
[----:B------:R-:W-:Y:S01]  /*17320*/  F2FP.BF16.F32.PACK_AB R10, RZ, R113 ;  /* 0x00000071ff0a723e */ /* 0x000fe200000010ff */
[----:B------:R1:W-:Y:S01]  /*17330*/  @P5 STG.E.U16 desc[UR36][R6.64+0x112], R14 ;  /* 0x0001120e06005986 */ /* 0x0003e2000c101524 */
[----:B------:R-:W-:-:S03]  /*17340*/  ISETP.GT.AND P5, PT, R0, 0x91, P0 ;  /* 0x000000910000780c */ /* 0x000fc600007a4270 */
[----:B------:R2:W-:Y:S01]  /*17350*/  @P2 STG.E.U16 desc[UR36][R4.64+0x120], R11 ;  /* 0x0001200b04002986 */ /* 0x0005e2000c101524 */
[----:B------:R-:W-:Y:S02]  /*17360*/  ISETP.GT.AND P2, PT, R0, 0x98, P1 ;  /* 0x000000980000780c */ /* 0x000fe40000f44270 */
[----:B0-----:R-:W-:Y:S01]  /*17370*/  PRMT R12, R8, 0x7610, R12 ;  /* 0x00007610080c7816 */ /* 0x001fe2000000000c */
[----:B------:R-:W-:Y:S01]  /*17380*/  FMUL R194, R194, R2 ;  /* 0x00000002c2c27220 */ /* 0x000fe20000400000 */
[----:B------:R-:W-:Y:S01]  /*17390*/  F2FP.BF16.F32.PACK_AB R8, RZ, R114 ;  /* 0x00000072ff08723e */ /* 0x000fe200000010ff */
[-C--:B------:R-:W-:Y:S01]  /*173a0*/  FMUL R195, R195, R2.reuse ;  /* 0x00000002c3c37220 */ /* 0x080fe20000400000 */
[----:B------:R-:W-:Y:S01]  /*173b0*/  PRMT R13, R10, 0x7610, R13 ;  /* 0x000076100a0d7816 */ /* 0x000fe2000000000d */
[----:B------:R0:W-:Y:S01]  /*173c0*/  @P3 STG.E.U16 desc[UR36][R4.64+0x122], R12 ;  /* 0x0001220c04003986 */ /* 0x0001e2000c101524 */
[----:B------:R-:W-:Y:S02]  /*173d0*/  ISETP.GT.AND P3, PT, R0, 0x99, P1 ;  /* 0x000000990000780c */ /* 0x000fe40000f64270 */
[----:B------:R-:W-:Y:S01]  /*173e0*/  F2FP.BF16.F32.PACK_AB R10, RZ, R115 ;  /* 0x00000073ff0a723e */ /* 0x000fe200000010ff */
[-C--:B------:R-:W-:Y:S01]  /*173f0*/  FMUL R197, R197, R2.reuse ;  /* 0x00000002c5c57220 */ /* 0x080fe20000400000 */
[----:B-1----:R-:W-:Y:S01]  /*17400*/  PRMT R14, R8, 0x7610, R14 ;  /* 0x00007610080e7816 */ /* 0x002fe2000000000e */
[----:B------:R-:W-:Y:S01]  /*17410*/  FMUL R196, R196, R2 ;  /* 0x00000002c4c47220 */ /* 0x000fe20000400000 */
[----:B------:R-:W-:Y:S01]  /*17420*/  F2FP.BF16.F32.PACK_AB R8, RZ, R116 ;  /* 0x00000074ff08723e */ /* 0x000fe200000010ff */
[----:B------:R-:W3:Y:S01]  /*17430*/  LDL.LU R85, [R1+0x214] ;  /* 0x0002140001557983 */ /* 0x000ee20000300800 */
[----:B--2---:R-:W-:-:S03]  /*17440*/  PRMT R11, R10, 0x7610, R11 ;  /* 0x000076100a0b7816 */ /* 0x004fc6000000000b */
[----:B------:R1:W-:Y:S01]  /*17450*/  @P4 STG.E.U16 desc[UR36][R6.64+0x120], R13 ;  /* 0x0001200d06004986 */ /* 0x0003e2000c101524 */
[----:B0-----:R-:W-:Y:S02]  /*17460*/  PRMT R12, R8, 0x7610, R12 ;  /* 0x00007610080c7816 */ /* 0x001fe4000000000c */
[C---:B------:R-:W-:Y:S01]  /*17470*/  ISETP.GT.AND P4, PT, R0.reuse, 0x98, P0 ;  /* 0x000000980000780c */ /* 0x040fe20000784270 */
[----:B------:R0:W-:Y:S01]  /*17480*/  @P5 STG.E.U16 desc[UR36][R6.64+0x122], R14 ;  /* 0x0001220e06005986 */ /* 0x0001e2000c101524 */
[----:B------:R-:W-:-:S03]  /*17490*/  ISETP.GT.AND P5, PT, R0, 0x99, P0 ;  /* 0x000000990000780c */ /* 0x000fc600007a4270 */
[----:B------:R-:W-:Y:S01]  /*174a0*/  @P2 STG.E.U16 desc[UR36][R4.64+0x130], R11 ;  /* 0x0001300b04002986 */ /* 0x000fe2000c101524 */
[C---:B------:R-:W-:Y:S02]  /*174b0*/  ISETP.GT.AND P2, PT, R0.reuse, 0xa0, P1 ;  /* 0x000000a00000780c */ /* 0x040fe40000f44270 */
[----:B------:R-:W-:Y:S01]  /*174c0*/  F2FP.BF16.F32.PACK_AB R10, RZ, R117 ;  /* 0x00000075ff0a723e */ /* 0x000fe200000010ff */
[----:B------:R-:W-:Y:S01]  /*174d0*/  @P3 STG.E.U16 desc[UR36][R4.64+0x132], R12 ;  /* 0x0001320c04003986 */ /* 0x000fe2000c101524 */
[----:B------:R-:W-:Y:S02]  /*174e0*/  F2FP.BF16.F32.PACK_AB R8, RZ, R118 ;  /* 0x00000076ff08723e */ /* 0x000fe400000010ff */
[----:B------:R-:W-:Y:S01]  /*174f0*/  ISETP.GT.AND P3, PT, R0, 0xa1, P1 ;  /* 0x000000a10000780c */ /* 0x000fe20000f64270 */
[----:B------:R-:W2:Y:S01]  /*17500*/  LDL.LU R86, [R1+0x210] ;  /* 0x0002100001567983 */ /* 0x000ea20000300800 */
[----:B-1----:R-:W-:Y:S02]  /*17510*/  PRMT R13, R10, 0x7610, R13 ;  /* 0x000076100a0d7816 */ /* 0x002fe4000000000d */
[----:B0-----:R-:W-:Y:S01]  /*17520*/  PRMT R14, R8, 0x7610, R14 ;  /* 0x00007610080e7816 */ /* 0x001fe2000000000e */
[----:B------:R-:W2:Y:S01]  /*17530*/  LDL.LU R87, [R1+0x20c] ;  /* 0x00020c0001577983 */ /* 0x000ea20000300800 */
[----:B------:R-:W-:-:S02]  /*17540*/  F2FP.BF16.F32.PACK_AB R10, RZ, R119 ;  /* 0x00000077ff0a723e */ /* 0x000fc400000010ff */
[----:B------:R-:W-:Y:S01]  /*17550*/  F2FP.BF16.F32.PACK_AB R8, RZ, R16 ;  /* 0x00000010ff08723e */ /* 0x000fe200000010ff */
[----:B------:R-:W-:Y:S01]  /*17560*/  @P4 STG.E.U16 desc[UR36][R6.64+0x130], R13 ;  /* 0x0001300d06004986 */ /* 0x000fe2000c101524 */
[----:B------:R-:W-:-:S03]  /*17570*/  ISETP.GT.AND P4, PT, R0, 0xa0, P0 ;  /* 0x000000a00000780c */ /* 0x000fc60000784270 */
[----:B------:R-:W-:Y:S01]  /*17580*/  @P5 STG.E.U16 desc[UR36][R6.64+0x132], R14 ;  /* 0x0001320e06005986 */ /* 0x000fe2000c101524 */
[----:B------:R-:W-:-:S03]  /*17590*/  ISETP.GT.AND P5, PT, R0, 0xa1, P0 ;  /* 0x000000a10000780c */ /* 0x000fc600007a4270 */
[----:B------:R0:W-:Y:S01]  /*175a0*/  @P2 STG.E.U16 desc[UR36][R4.64+0x140], R10 ;  /* 0x0001400a04002986 */ /* 0x0001e2000c101524 */
[----:B------:R-:W-:-:S03]  /*175b0*/  ISETP.GT.AND P2, PT, R0, 0xa8, P1 ;  /* 0x000000a80000780c */ /* 0x000fc60000f44270 */
[----:B------:R1:W-:Y:S01]  /*175c0*/  @P3 STG.E.U16 desc[UR36][R4.64+0x142], R8 ;  /* 0x0001420804003986 */ /* 0x0003e2000c101524 */
[C---:B------:R-:W-:Y:S02]  /*175d0*/  ISETP.GT.AND P3, PT, R0.reuse, 0xa9, P1 ;  /* 0x000000a90000780c */ /* 0x040fe40000f64270 */
[----:B------:R-:W-:Y:S01]  /*175e0*/  F2FP.BF16.F32.PACK_AB R17, RZ, R17 ;  /* 0x00000011ff11723e */ /* 0x000fe200000010ff */
[----:B------:R-:W2:Y:S01]  /*175f0*/  LDL.LU R88, [R1+0x208] ;  /* 0x0002080001587983 */ /* 0x000ea20000300800 */
[----:B------:R-:W-:Y:S02]  /*17600*/  F2FP.BF16.F32.PACK_AB R18, RZ, R18 ;  /* 0x00000012ff12723e */ /* 0x000fe400000010ff */
[----:B------:R-:W-:Y:S01]  /*17610*/  F2FP.BF16.F32.PACK_AB R19, RZ, R19 ;  /* 0x00000013ff13723e */ /* 0x000fe200000010ff */
[----:B------:R-:W-:Y:S01]  /*17620*/  @P4 STG.E.U16 desc[UR36][R6.64+0x140], R17 ;  /* 0x0001401106004986 */ /* 0x000fe2000c101524 */
[----:B------:R-:W-:Y:S02]  /*17630*/  F2FP.BF16.F32.PACK_AB R20, RZ, R20 ;  /* 0x00000014ff14723e */ /* 0x000fe400000010ff */
[C---:B------:R-:W-:Y:S01]  /*17640*/  ISETP.GT.AND P4, PT, R0.reuse, 0xa8, P0 ;  /* 0x000000a80000780c */ /* 0x040fe20000784270 */
[----:B------:R-:W-:Y:S01]  /*17650*/  @P5 STG.E.U16 desc[UR36][R6.64+0x142], R18 ;  /* 0x0001421206005986 */ /* 0x000fe2000c101524 */
[----:B------:R-:W-:-:S03]  /*17660*/  ISETP.GT.AND P5, PT, R0, 0xa9, P0 ;  /* 0x000000a90000780c */ /* 0x000fc600007a4270 */
[----:B------:R-:W-:Y:S01]  /*17670*/  @P2 STG.E.U16 desc[UR36][R4.64+0x150], R19 ;  /* 0x0001501304002986 */ /* 0x000fe2000c101524 */
[----:B------:R-:W-:-:S03]  /*17680*/  ISETP.GT.AND P2, PT, R0, 0xb0, P1 ;  /* 0x000000b00000780c */ /* 0x000fc60000f44270 */
[----:B------:R-:W-:Y:S01]  /*17690*/  @P3 STG.E.U16 desc[UR36][R4.64+0x152], R20 ;  /* 0x0001521404003986 */ /* 0x000fe2000c101524 */
[----:B------:R-:W-:Y:S02]  /*176a0*/  ISETP.GT.AND P3, PT, R0, 0xb1, P1 ;  /* 0x000000b10000780c */ /* 0x000fe40000f64270 */
[----:B------:R-:W-:Y:S01]  /*176b0*/  F2FP.BF16.F32.PACK_AB R21, RZ, R21 ;  /* 0x00000015ff15723e */ /* 0x000fe200000010ff */
[----:B------:R-:W-:Y:S01]  /*176c0*/  FMUL R198, R198, R2 ;  /* 0x00000002c6c67220 */ /* 0x000fe20000400000 */
[----:B------:R-:W-:Y:S01]  /*176d0*/  F2FP.BF16.F32.PACK_AB R22, RZ, R22 ;  /* 0x00000016ff16723e */ /* 0x000fe200000010ff */
[----:B------:R-:W-:Y:S01]  /*176e0*/  FMUL R199, R199, R2 ;  /* 0x00000002c7c77220 */ /* 0x000fe20000400000 */
[----:B------:R-:W-:Y:S01]  /*176f0*/  F2FP.BF16.F32.PACK_AB R23, RZ, R23 ;  /* 0x00000017ff17723e */ /* 0x000fe200000010ff */
[----:B------:R-:W-:Y:S01]  /*17700*/  @P4 STG.E.U16 desc[UR36][R6.64+0x150], R21 ;  /* 0x0001501506004986 */ /* 0x000fe2000c101524 */
[----:B------:R-:W-:Y:S02]  /*17710*/  F2FP.BF16.F32.PACK_AB R216, RZ, R216 ;  /* 0x000000d8ffd8723e */ /* 0x000fe400000010ff */
[C---:B------:R-:W-:Y:S01]  /*17720*/  ISETP.GT.AND P4, PT, R0.reuse, 0xb0, P0 ;  /* 0x000000b00000780c */ /* 0x040fe20000784270 */
[----:B------:R-:W-:Y:S01]  /*17730*/  @P5 STG.E.U16 desc[UR36][R6.64+0x152], R22 ;  /* 0x0001521606005986 */ /* 0x000fe2000c101524 */
[----:B------:R-:W-:-:S03]  /*17740*/  ISETP.GT.AND P5, PT, R0, 0xb1, P0 ;  /* 0x000000b10000780c */ /* 0x000fc600007a4270 */
[----:B------:R-:W-:Y:S01]  /*17750*/  @P2 STG.E.U16 desc[UR36][R4.64+0x160], R23 ;  /* 0x0001601704002986 */ /* 0x000fe2000c101524 */
[C---:B------:R-:W-:Y:S02]  /*17760*/  ISETP.GT.AND P2, PT, R0.reuse, 0xb8, P1 ;  /* 0x000000b80000780c */ /* 0x040fe40000f44270 */
[C---:B------:R-:W-:Y:S01]  /*17770*/  ISETP.GT.AND P1, PT, R0.reuse, 0xb9, P1 ;  /* 0x000000b90000780c */ /* 0x040fe20000f24270 */
[----:B------:R-:W-:Y:S01]  /*17780*/  @P3 STG.E.U16 desc[UR36][R4.64+0x162], R216 ;  /* 0x000162d804003986 */ /* 0x000fe2000c101524 */
[C---:B------:R-:W-:Y:S02]  /*17790*/  ISETP.GT.AND P3, PT, R0.reuse, 0xb8, P0 ;  /* 0x000000b80000780c */ /* 0x040fe40000764270 */
[----:B------:R-:W-:Y:S01]  /*177a0*/  ISETP.GT.AND P0, PT, R0, 0xb9, P0 ;  /* 0x000000b90000780c */ /* 0x000fe20000704270 */
[-C--:B------:R-:W-:Y:S01]  /*177b0*/  FMUL R200, R200, R2.reuse ;  /* 0x00000002c8c87220 */ /* 0x080fe20000400000 */
[----:B------:R-:W-:Y:S01]  /*177c0*/  F2FP.BF16.F32.PACK_AB R217, RZ, R217 ;  /* 0x000000d9ffd9723e */ /* 0x000fe200000010ff */
[----:B------:R-:W-:Y:S01]  /*177d0*/  FMUL R201, R201, R2 ;  /* 0x00000002c9c97220 */ /* 0x000fe20000400000 */
[----:B------:R-:W-:Y:S01]  /*177e0*/  F2FP.BF16.F32.PACK_AB R218, RZ, R218 ;  /* 0x000000daffda723e */ /* 0x000fe200000010ff */
[----:B------:R-:W-:Y:S01]  /*177f0*/  FMUL R202, R202, R2 ;  /* 0x00000002caca7220 */ /* 0x000fe20000400000 */
[----:B------:R-:W-:-:S02]  /*17800*/  F2FP.BF16.F32.PACK_AB R219, RZ, R219 ;  /* 0x000000dbffdb723e */ /* 0x000fc400000010ff */
[----:B------:R-:W-:Y:S01]  /*17810*/  F2FP.BF16.F32.PACK_AB R9, RZ, R9 ;  /* 0x00000009ff09723e */ /* 0x000fe200000010ff */
[----:B------:R-:W-:Y:S01]  /*17820*/  @P4 STG.E.U16 desc[UR36][R6.64+0x160], R217 ;  /* 0x000160d906004986 */ /* 0x000fe2000c101524 */
[----:B------:R-:W-:Y:S02]  /*17830*/  F2FP.BF16.F32.PACK_AB R220, RZ, R220 ;  /* 0x000000dcffdc723e */ /* 0x000fe400000010ff */
[----:B------:R-:W-:Y:S01]  /*17840*/  F2FP.BF16.F32.PACK_AB R221, RZ, R221 ;  /* 0x000000ddffdd723e */ /* 0x000fe200000010ff */
[----:B------:R-:W-:Y:S01]  /*17850*/  @P5 STG.E.U16 desc[UR36][R6.64+0x162], R218 ;  /* 0x000162da06005986 */ /* 0x000fe2000c101524 */
[----:B0-----:R-:W-:-:S03]  /*17860*/  PRMT R10, R9, 0x7610, R10 ;  /* 0x00007610090a7816 */ /* 0x001fc6000000000a */
[----:B------:R-:W-:Y:S01]  /*17870*/  @P2 STG.E.U16 desc[UR36][R4.64+0x170], R219 ;  /* 0x000170db04002986 */ /* 0x000fe2000c101524 */
[----:B------:R-:W-:-:S03]  /*17880*/  ISETP.GT.AND P2, PT, R3, 0x80, PT ;  /* 0x000000800300780c */ /* 0x000fc60003f44270 */
[----:B------:R-:W-:Y:S01]  /*17890*/  @P1 STG.E.U16 desc[UR36][R4.64+0x172], R220 ;  /* 0x000172dc04001986 */ /* 0x000fe2000c101524 */
[----:B------:R-:W-:-:S03]  /*178a0*/  MOV R9, UR8 ;  /* 0x0000000800097c02 */ /* 0x000fc60008000f00 */
[----:B------:R-:W-:Y:S01]  /*178b0*/  @P3 STG.E.U16 desc[UR36][R6.64+0x170], R221 ;  /* 0x000170dd06003986 */ /* 0x000fe2000c101524 */
[----:B------:R-:W-:-:S03]  /*178c0*/  ISETP.GT.AND P3, PT, R3, 0x88, PT ;  /* 0x000000880300780c */ /* 0x000fc60003f64270 */
[----:B------:R0:W-:Y:S01]  /*178d0*/  @P0 STG.E.U16 desc[UR36][R6.64+0x172], R10 ;  /* 0x0001720a06000986 */ /* 0x0001e2000c101524 */
[C---:B------:R-:W-:Y:S02]  /*178e0*/  ISETP.GT.AND P0, PT, R0.reuse, RZ, P2 ;  /* 0x000000ff0000720c */ /* 0x040fe40001704270 */
[C---:B------:R-:W-:Y:S01]  /*178f0*/  ISETP.GT.AND P1, PT, R0.reuse, 0x1, P2 ;  /* 0x000000010000780c */ /* 0x040fe20001724270 */
[----:B------:R-:W2:Y:S01]  /*17900*/  LDL.LU R89, [R1+0x204] ;  /* 0x0002040001597983 */ /* 0x000ea20000300800 */
[----:B-1----:R-:W-:Y:S02]  /*17910*/  LEA R8, P5, R9, R4, 0x8 ;  /* 0x0000000409087211 */ /* 0x002fe400078a40ff */
[----:B------:R-:W-:Y:S01]  /*17920*/  ISETP.GT.AND P4, PT, R0, RZ, P3 ;  /* 0x000000ff0000720c */ /* 0x000fe20001f84270 */
[----:B------:R-:W2:Y:S01]  /*17930*/  LDL.LU R90, [R1+0x200] ;  /* 0x00020000015a7983 */ /* 0x000ea20000300800 */
[----:B------:R-:W-:Y:S02]  /*17940*/  IADD3.X R9, R5, UR11, RZ, P5, !PT ;  /* 0x0000000b05097c10 */ /* 0x000fe4000affe4ff */
[----:B------:R-:W-:Y:S01]  /*17950*/  F2FP.BF16.F32.PACK_AB R120, RZ, R120 ;  /* 0x00000078ff78723e */ /* 0x000fe200000010ff */
[----:B------:R-:W2:Y:S01]  /*17960*/  LDL.LU R91, [R1+0x1fc] ;  /* 0x0001fc00015b7983 */ /* 0x000ea20000300800 */
[----:B0-----:R-:W-:-:S02]  /*17970*/  IADD3 R6, P5, R8, UR5, RZ ;  /* 0x0000000508067c10 */ /* 0x001fc4000ffbe0ff */
[----:B------:R-:W-:Y:S01]  /*17980*/  F2FP.BF16.F32.PACK_AB R121, RZ, R121 ;  /* 0x00000079ff79723e */ /* 0x000fe200000010ff */
[----:B------:R-:W-:Y:S01]  /*17990*/  @P0 STG.E.U16 desc[UR36][R8.64], R120 ;  /* 0x0000007808000986 */ /* 0x000fe2000c101524 */
[----:B------:R-:W-:Y:S02]  /*179a0*/  F2FP.BF16.F32.PACK_AB R122, RZ, R122 ;  /* 0x0000007aff7a723e */ /* 0x000fe400000010ff */
[----:B------:R-:W-:Y:S01]  /*179b0*/  IADD3.X R7, R9, UR4, RZ, P5, !PT ;  /* 0x0000000409077c10 */ /* 0x000fe2000affe4ff */
[----:B------:R-:W-:Y:S01]  /*179c0*/  @P1 STG.E.U16 desc[UR36][R8.64+0x2], R121 ;  /* 0x0000027908001986 */ /* 0x000fe2000c101524 */
[C---:B------:R-:W-:Y:S02]  /*179d0*/  ISETP.GT.AND P0, PT, R0.reuse, 0x1, P3 ;  /* 0x000000010000780c */ /* 0x040fe40001f04270 */
[C---:B------:R-:W-:Y:S01]  /*179e0*/  ISETP.GT.AND P1, PT, R0.reuse, 0x8, P2 ;  /* 0x000000080000780c */ /* 0x040fe20001724270 */
[----:B------:R-:W-:Y:S01]  /*179f0*/  @P4 STG.E.U16 desc[UR36][R6.64], R122 ;  /* 0x0000007a06004986 */ /* 0x000fe2000c101524 */
[----:B------:R-:W-:-:S02]  /*17a00*/  ISETP.GT.AND P4, PT, R0, 0x9, P2 ;  /* 0x000000090000780c */ /* 0x000fc40001784270 */
[----:B------:R-:W-:Y:S01]  /*17a10*/  IADD3 R10, P5, R8, UR5, RZ ;  /* 0x00000005080a7c10 */ /* 0x000fe2000ffbe0ff */
[----:B------:R-:W2:Y:S01]  /*17a20*/  LDL.LU R92, [R1+0x1f8] ;  /* 0x0001f800015c7983 */ /* 0x000ea20000300800 */
[----:B------:R-:W-:Y:S02]  /*17a30*/  F2FP.BF16.F32.PACK_AB R123, RZ, R123 ;  /* 0x0000007bff7b723e */ /* 0x000fe400000010ff */
[----:B------:R-:W-:Y:S01]  /*17a40*/  IADD3.X R11, R9, UR4, RZ, P5, !PT ;  /* 0x00000004090b7c10 */ /* 0x000fe2000affe4ff */
[----:B------:R-:W-:Y:S01]  /*17a50*/  FMUL R203, R203, R2 ;  /* 0x00000002cbcb7220 */ /* 0x000fe20000400000 */
[----:B------:R-:W-:Y:S01]  /*17a60*/  F2FP.BF16.F32.PACK_AB R124, RZ, R124 ;  /* 0x0000007cff7c723e */ /* 0x000fe200000010ff */
[----:B------:R-:W-:Y:S01]  /*17a70*/  FMUL R204, R204, R2 ;  /* 0x00000002cccc7220 */ /* 0x000fe20000400000 */
[----:B------:R-:W-:Y:S01]  /*17a80*/  F2FP.BF16.F32.PACK_AB R125, RZ, R125 ;  /* 0x0000007dff7d723e */ /* 0x000fe200000010ff */
[----:B------:R-:W-:Y:S01]  /*17a90*/  @P0 STG.E.U16 desc[UR36][R10.64+0x2], R123 ;  /* 0x0000027b0a000986 */ /* 0x000fe2000c101524 */
[----:B------:R-:W-:-:S03]  /*17aa0*/  ISETP.GT.AND P0, PT, R0, 0x8, P3 ;  /* 0x000000080000780c */ /* 0x000fc60001f04270 */
[----:B------:R-:W-:Y:S01]  /*17ab0*/  @P1 STG.E.U16 desc[UR36][R8.64+0x10], R124 ;  /* 0x0000107c08001986 */ /* 0x000fe2000c101524 */
[C---:B------:R-:W-:Y:S02]  /*17ac0*/  ISETP.GT.AND P1, PT, R0.reuse, 0x9, P3 ;  /* 0x000000090000780c */ /* 0x040fe40001f24270 */
[C---:B------:R-:W-:Y:S01]  /*17ad0*/  ISETP.GT.AND P5, PT, R0.reuse, 0x11, P2 ;  /* 0x000000110000780c */ /* 0x040fe200017a4270 */
[----:B------:R-:W-:Y:S01]  /*17ae0*/  @P4 STG.E.U16 desc[UR36][R8.64+0x12], R125 ;  /* 0x0000127d08004986 */ /* 0x000fe2000c101524 */
[----:B------:R-:W-:Y:S02]  /*17af0*/  ISETP.GT.AND P4, PT, R0, 0x10, P2 ;  /* 0x000000100000780c */ /* 0x000fe40001784270 */
[----:B------:R-:W-:Y:S01]  /*17b00*/  F2FP.BF16.F32.PACK_AB R126, RZ, R126 ;  /* 0x0000007eff7e723e */ /* 0x000fe200000010ff */
[----:B------:R-:W-:Y:S01]  /*17b10*/  FMUL R205, R205, R2 ;  /* 0x00000002cdcd7220 */ /* 0x000fe20000400000 */
[----:B------:R-:W-:Y:S01]  /*17b20*/  F2FP.BF16.F32.PACK_AB R127, RZ, R127 ;  /* 0x0000007fff7f723e */ /* 0x000fe200000010ff */
[----:B------:R-:W2:Y:S01]  /*17b30*/  LDL.LU R93, [R1+0x1f4] ;  /* 0x0001f400015d7983 */ /* 0x000ea20000300800 */
[----:B------:R-:W-:-:S02]  /*17b40*/  F2FP.BF16.F32.PACK_AB R129, RZ, R129 ;  /* 0x00000081ff81723e */ /* 0x000fc400000010ff */
[----:B------:R-:W-:Y:S01]  /*17b50*/  F2FP.BF16.F32.PACK_AB R128, RZ, R128 ;  /* 0x00000080ff80723e */ /* 0x000fe200000010ff */
        /* <DEDUP_REMOVED lines=48> */
[-C--:B------:R-:W-:Y:S01]  /*17e60*/  FMUL R206, R206, R2.reuse ;  /* 0x00000002cece7220 */ /* 0x080fe20000400000 */
        /* <DEDUP_REMOVED lines=15> */
[----:B------:R-:W2:Y:S01]  /*17f60*/  LDL.LU R97, [R1+0x1e4] ;  /* 0x0001e40001617983 */ /* 0x000ea20000300800 */
[----:B------:R-:W-:Y:S02]  /*17f70*/  F2FP.BF16.F32.PACK_AB R149, RZ, R149 ;  /* 0x00000095ff95723e */ /* 0x000fe400000010ff */
        /* <DEDUP_REMOVED lines=170> */
[----:B------:R-:W2:Y:S01]  /*18a20*/  LDL.LU R108, [R1+0x1b8] ;  /* 0x0001b800016c7983 */ /* 0x000ea20000300800 */
[----:B------:R-:W-:Y:S02]  /*18a30*/  F2FP.BF16.F32.PACK_AB R199, RZ, R199 ;  /* 0x000000c7ffc7723e */ /* 0x000fe400000010ff */
[----:B------:R-:W-:-:S02]  /*18a40*/  F2FP.BF16.F32.PACK_AB R200, RZ, R200 ;  /* 0x000000c8ffc8723e */ /* 0x000fc400000010ff */
[----:B------:R-:W-:Y:S02]  /*18a50*/  F2FP.BF16.F32.PACK_AB R201, RZ, R201 ;  /* 0x000000c9ffc9723e */ /* 0x000fe400000010ff */
[----:B------:R-:W-:Y:S01]  /*18a60*/  F2FP.BF16.F32.PACK_AB R202, RZ, R202 ;  /* 0x000000caffca723e */ /* 0x000fe200000010ff */
[----:B------:R-:W-:Y:S01]  /*18a70*/  @P0 STG.E.U16 desc[UR36][R6.64+0x130], R198 ;  /* 0x000130c606000986 */ /* 0x000fe2000c101524 */
[----:B------:R-:W-:-:S03]  /*18a80*/  ISETP.GT.AND P0, PT, R0, 0xa1, P3 ;  /* 0x000000a10000780c */ /* 0x000fc60001f04270 */
[----:B------:R-:W-:Y:S01]  /*18a90*/  @P5 STG.E.U16 desc[UR36][R10.64+0x132], R199 ;  /* 0x000132c70a005986 */ /* 0x000fe2000c101524 */
[----:B------:R-:W-:-:S03]  /*18aa0*/  ISETP.GT.AND P5, PT, R0, 0xa9, P2 ;  /* 0x000000a90000780c */ /* 0x000fc600017a4270 */
[----:B------:R-:W-:Y:S04]  /*18ab0*/  @P6 STG.E.U16 desc[UR36][R8.64+0x140], R200 ;  /* 0x000140c808006986 */ /* 0x000fe8000c101524 */
[----:B------:R-:W-:Y:S04]  /*18ac0*/  @P1 STG.E.U16 desc[UR36][R8.64+0x142], R201 ;  /* 0x000142c908001986 */ /* 0x000fe8000c101524 */
        /* <DEDUP_REMOVED lines=16> */
[----:B------:R-:W-:Y:S01]  /*18bd0*/  IMAD.U32 R12, RZ, RZ, UR9 ;  /* 0x00000009ff0c7e24 */ /* 0x000fe2000f8e00ff */
[----:B------:R-:W-:Y:S01]  /*18be0*/  F2FP.BF16.F32.PACK_AB R208, RZ, R208 ;  /* 0x000000d0ffd0723e */ /* 0x000fe200000010ff */
[----:B------:R-:W-:Y:S01]  /*18bf0*/  @P6 STG.E.U16 desc[UR36][R6.64+0x150], R206 ;  /* 0x000150ce06006986 */ /* 0x000fe2000c101524 */
[C---:B------:R-:W-:Y:S02]  /*18c00*/  ISETP.GT.AND P6, PT, R0.reuse, 0xb1, P2 ;  /* 0x000000b10000780c */ /* 0x040fe400017c4270 */
[----:B------:R-:W-:Y:S01]  /*18c10*/  F2FP.BF16.F32.PACK_AB R209, RZ, R209 ;  /* 0x000000d1ffd1723e */ /* 0x000fe200000010ff */
[----:B------:R-:W2:Y:S04]  /*18c20*/  LDL.LU R109, [R1+0x1b4] ;  /* 0x0001b400016d7983 */ /* 0x000ea80000300800 */
[----:B------:R-:W-:Y:S01]  /*18c30*/  @P4 STG.E.U16 desc[UR36][R10.64+0x152], R207 ;  /* 0x000152cf0a004986 */ /* 0x000fe2000c101524 */
[----:B------:R-:W-:-:S03]  /*18c40*/  ISETP.GT.AND P4, PT, R0, 0xb0, P3 ;  /* 0x000000b00000780c */ /* 0x000fc60001f84270 */
[----:B------:R-:W-:Y:S01]  /*18c50*/  @P5 STG.E.U16 desc[UR36][R8.64+0x160], R208 ;  /* 0x000160d008005986 */ /* 0x000fe2000c101524 */
[C---:B------:R-:W-:Y:S02]  /*18c60*/  ISETP.GT.AND P5, PT, R0.reuse, 0xb1, P3 ;  /* 0x000000b10000780c */ /* 0x040fe40001fa4270 */
[----:B------:R-:W-:Y:S02]  /*18c70*/  F2FP.BF16.F32.PACK_AB R210, RZ, R210 ;  /* 0x000000d2ffd2723e */ /* 0x000fe400000010ff */
[----:B------:R-:W-:Y:S01]  /*18c80*/  F2FP.BF16.F32.PACK_AB R211, RZ, R211 ;  /* 0x000000d3ffd3723e */ /* 0x000fe200000010ff */
[----:B------:R-:W-:Y:S01]  /*18c90*/  @P6 STG.E.U16 desc[UR36][R8.64+0x162], R209 ;  /* 0x000162d108006986 */ /* 0x000fe2000c101524 */
[C---:B------:R-:W-:Y:S02]  /*18ca0*/  ISETP.GT.AND P6, PT, R0.reuse, 0xb8, P2 ;  /* 0x000000b80000780c */ /* 0x040fe400017c4270 */
[C---:B------:R-:W-:Y:S01]  /*18cb0*/  ISETP.GT.AND P2, PT, R0.reuse, 0xb9, P2 ;  /* 0x000000b90000780c */ /* 0x040fe20001744270 */
[----:B------:R-:W-:Y:S04]  /*18cc0*/  @P4 STG.E.U16 desc[UR36][R6.64+0x160], R210 ;  /* 0x000160d206004986 */ /* 0x000fe8000c101524 */
[----:B------:R-:W-:Y:S01]  /*18cd0*/  @P5 STG.E.U16 desc[UR36][R10.64+0x162], R211 ;  /* 0x000162d30a005986 */ /* 0x000fe2000c101524 */
[----:B------:R-:W-:-:S02]  /*18ce0*/  ISETP.GT.AND P5, PT, R0, 0xb8, P3 ;  /* 0x000000b80000780c */ /* 0x000fc40001fa4270 */
[----:B------:R-:W-:Y:S01]  /*18cf0*/  F2FP.BF16.F32.PACK_AB R212, RZ, R212 ;  /* 0x000000d4ffd4723e */ /* 0x000fe200000010ff */
[----:B------:R-:W2:Y:S01]  /*18d00*/  LDL.LU R110, [R1+0x1b0] ;  /* 0x0001b000016e7983 */ /* 0x000ea20000300800 */
[C---:B------:R-:W-:Y:S02]  /*18d10*/  ISETP.GT.AND P3, PT, R0.reuse, 0xb9, P3 ;  /* 0x000000b90000780c */ /* 0x040fe40001f64270 */
[C---:B------:R-:W-:Y:S02]  /*18d20*/  ISETP.GT.AND P1, PT, R3.reuse, 0x100, PT ;  /* 0x000001000300780c */ /* 0x040fe40003f24270 */
[----:B------:R-:W-:Y:S01]  /*18d30*/  F2FP.BF16.F32.PACK_AB R213, RZ, R213 ;  /* 0x000000d5ffd5723e */ /* 0x000fe200000010ff */
[----:B------:R-:W-:Y:S01]  /*18d40*/  @P6 STG.E.U16 desc[UR36][R8.64+0x170], R212 ;  /* 0x000170d408006986 */ /* 0x000fe2000c101524 */
[----:B------:R-:W-:Y:S01]  /*18d50*/  ISETP.GT.AND P0, PT, R3, 0x108, PT ;  /* 0x000001080300780c */ /* 0x000fe20003f04270 */
[----:B------:R-:W-:Y:S01]  /*18d60*/  IMAD.U32 R3, RZ, RZ, UR8 ;  /* 0x00000008ff037e24 */ /* 0x000fe2000f8e00ff */
[----:B------:R-:W-:Y:S01]  /*18d70*/  ISETP.GT.AND P6, PT, R0, RZ, P1 ;  /* 0x000000ff0000720c */ /* 0x000fe20000fc4270 */
[----:B------:R0:W-:Y:S01]  /*18d80*/  @P2 STG.E.U16 desc[UR36][R8.64+0x172], R213 ;  /* 0x000172d508002986 */ /* 0x0001e2000c101524 */
[----:B------:R-:W-:-:S02]  /*18d90*/  F2FP.BF16.F32.PACK_AB R214, RZ, R214 ;  /* 0x000000d6ffd6723e */ /* 0x000fc400000010ff */
[----:B------:R-:W-:Y:S01]  /*18da0*/  F2FP.BF16.F32.PACK_AB R215, RZ, R215 ;  /* 0x000000d7ffd7723e */ /* 0x000fe200000010ff */
[----:B------:R-:W2:Y:S01]  /*18db0*/  LDL.LU R111, [R1+0x1ac] ;  /* 0x0001ac00016f7983 */ /* 0x000ea20000300800 */
[----:B------:R-:W-:Y:S02]  /*18dc0*/  LEA R4, P4, R3, R4, 0x9 ;  /* 0x0000000403047211 */ /* 0x000fe400078848ff */
[----:B------:R-:W-:Y:S01]  /*18dd0*/  F2FP.BF16.F32.PACK_AB R24, RZ, R24 ;  /* 0x00000018ff18723e */ /* 0x000fe200000010ff */
[----:B------:R-:W2:Y:S01]  /*18de0*/  LDL.LU R112, [R1+0x1a8] ;  /* 0x0001a80001707983 */ /* 0x000ea20000300800 */
[----:B0-----:R-:W-:Y:S01]  /*18df0*/  @P5 IMAD.MOV.U32 R8, RZ, RZ, R6 ;  /* 0x000000ffff085224 */ /* 0x001fe200078e0006 */
[----:B------:R-:W-:Y:S01]  /*18e00*/  @P5 MOV R9, R7 ;  /* 0x0000000700095202 */ /* 0x000fe20000000f00 */
[-C--:B------:R-:W-:Y:S01]  /*18e10*/  FMUL R25, R25, R2.reuse ;  /* 0x0000000219197220 */ /* 0x080fe20000400000 */
[----:B------:R-:W-:Y:S01]  /*18e20*/  LEA.HI.X R5, R3, R5, R12, 0x9, P4 ;  /* 0x0000000503057211 */ /* 0x000fe200020f4c0c */
[----:B------:R-:W-:Y:S01]  /*18e30*/  FMUL R26, R26, R2 ;  /* 0x000000021a1a7220 */ /* 0x000fe20000400000 */
[C---:B------:R-:W-:Y:S01]  /*18e40*/  ISETP.GT.AND P2, PT, R0.reuse, 0x8, P1 ;  /* 0x000000080000780c */ /* 0x040fe20000f44270 */
[----:B------:R-:W-:Y:S01]  /*18e50*/  @P5 STG.E.U16 desc[UR36][R8.64+0x170], R214 ;  /* 0x000170d608005986 */ /* 0x000fe2000c101524 */
[----:B------:R-:W-:-:S03]  /*18e60*/  ISETP.GT.AND P5, PT, R0, RZ, P0 ;  /* 0x000000ff0000720c */ /* 0x000fc600007a4270 */
[----:B------:R-:W-:Y:S01]  /*18e70*/  @P3 STG.E.U16 desc[UR36][R10.64+0x172], R215 ;  /* 0x000172d70a003986 */ /* 0x000fe2000c101524 */
[C---:B------:R-:W-:Y:S02]  /*18e80*/  ISETP.GT.AND P3, PT, R0.reuse, 0x1, P1 ;  /* 0x000000010000780c */ /* 0x040fe40000f64270 */
[----:B------:R-:W-:Y:S01]  /*18e90*/  ISETP.GT.AND P4, PT, R0, 0x1, P0 ;  /* 0x000000010000780c */ /* 0x000fe20000784270 */
[----:B------:R-:W-:Y:S01]  /*18ea0*/  @P6 STG.E.U16 desc[UR36][R4.64], R24 ;  /* 0x0000001804006986 */ /* 0x000fe2000c101524 */
[-C--:B------:R-:W-:Y:S01]  /*18eb0*/  FMUL R27, R27, R2.reuse ;  /* 0x000000021b1b7220 */ /* 0x080fe20000400000 */
[----:B------:R-:W-:Y:S01]  /*18ec0*/  IADD3 R6, P6, R4, UR5, RZ ;  /* 0x0000000504067c10 */ /* 0x000fe2000ffde0ff */
[----:B------:R-:W-:Y:S01]  /*18ed0*/  FMUL R28, R28, R2 ;  /* 0x000000021c1c7220 */ /* 0x000fe20000400000 */
[----:B------:R-:W-:Y:S01]  /*18ee0*/  F2FP.BF16.F32.PACK_AB R25, RZ, R25 ;  /* 0x00000019ff19723e */ /* 0x000fe200000010ff */
[----:B------:R-:W2:Y:S01]  /*18ef0*/  LDL.LU R113, [R1+0x1a4] ;  /* 0x0001a40001717983 */ /* 0x000ea20000300800 */
[----:B------:R-:W-:-:S02]  /*18f00*/  F2FP.BF16.F32.PACK_AB R26, RZ, R26 ;  /* 0x0000001aff1a723e */ /* 0x000fc400000010ff */
[----:B------:R-:W-:Y:S01]  /*18f10*/  IADD3.X R7, R5, UR4, RZ, P6, !PT ;  /* 0x0000000405077c10 */ /* 0x000fe2000b7fe4ff */
        /* <DEDUP_REMOVED lines=8> */
[----:B------:R-:W-:Y:S01]  /*18fa0*/  ISETP.GT.AND P4, PT, R0, 0x8, P0 ;  /* 0x000000080000780c */ /* 0x000fe20000784270 */
[-C--:B------:R-:W-:Y:S02]  /*18fb0*/  FMUL R29, R29, R2.reuse ;  /* 0x000000021d1d7220 */ /* 0x080fe40000400000 */
[----:B------:R-:W2:Y:S01]  /*18fc0*/  LDL.LU R115, [R1+0x19c] ;  /* 0x00019c0001737983 */ /* 0x000ea20000300800 */
[----:B------:R-:W-:-:S03]  /*18fd0*/  FMUL R30, R30, R2 ;  /* 0x000000021e1e7220 */ /* 0x000fc60000400000 */
[----:B------:R-:W-:Y:S01]  /*18fe0*/  @P2 STG.E.U16 desc[UR36][R4.64+0x10], R28 ;  /* 0x0000101c04002986 */ /* 0x000fe2000c101524 */
[----:B------:R-:W-:Y:S01]  /*18ff0*/  ISETP.GT.AND P2, PT, R0, 0x10, P1 ;  /* 0x000000100000780c */ /* 0x000fe20000f44270 */
[-C--:B------:R-:W-:Y:S02]  /*19000*/  FMUL R31, R31, R2.reuse ;  /* 0x000000021f1f7220 */ /* 0x080fe40000400000 */
[----:B------:R-:W2:Y:S01]  /*19010*/  LDL.LU R116, [R1+0x198] ;  /* 0x0001980001747983 */ /* 0x000ea20000300800 */
[----:B------:R-:W-:-:S03]  /*19020*/  FMUL R32, R32, R2 ;  /* 0x0000000220207220 */ /* 0x000fc60000400000 */
[----:B------:R-:W2:Y:S01]  /*19030*/  LDL.LU R117, [R1+0x194] ;  /* 0x0001940001757983 */ /* 0x000ea20000300800 */
[----:B------:R-:W-:Y:S02]  /*19040*/  F2FP.BF16.F32.PACK_AB R29, RZ, R29 ;  /* 0x0000001dff1d723e */ /* 0x000fe400000010ff */
[----:B------:R-:W-:Y:S01]  /*19050*/  F2FP.BF16.F32.PACK_AB R30, RZ, R30 ;  /* 0x0000001eff1e723e */ /* 0x000fe200000010ff */
[----:B------:R-:W2:Y:S01]  /*19060*/  LDL.LU R118, [R1+0x190] ;  /* 0x0001900001767983 */ /* 0x000ea20000300800 */
[----:B------:R-:W-:Y:S02]  /*19070*/  F2FP.BF16.F32.PACK_AB R31, RZ, R31 ;  /* 0x0000001fff1f723e */ /* 0x000fe400000010ff */
[----:B------:R-:W-:Y:S01]  /*19080*/  F2FP.BF16.F32.PACK_AB R32, RZ, R32 ;  /* 0x00000020ff20723e */ /* 0x000fe200000010ff */
[----:B------:R-:W2:Y:S04]  /*19090*/  LDL.LU R119, [R1+0x18c] ;  /* 0x00018c0001777983 */ /* 0x000ea80000300800 */
[----:B------:R-:W-:Y:S01]  /*190a0*/  @P3 STG.E.U16 desc[UR36][R4.64+0x12], R29 ;  /* 0x0000121d04003986 */ /* 0x000fe2000c101524 */
[----:B------:R-:W-:-:S03]  /*190b0*/  ISETP.GT.AND P3, PT, R0, 0x11, P1 ;  /* 0x000000110000780c */ /* 0x000fc60000f64270 */
[----:B------:R-:W-:Y:S01]  /*190c0*/  @P4 STG.E.U16 desc[UR36][R6.64+0x10], R30 ;  /* 0x0000101e06004986 */ /* 0x000fe2000c101524 */
[C---:B------:R-:W-:Y:S01]  /*190d0*/  ISETP.GT.AND P4, PT, R0.reuse, 0x10, P0 ;  /* 0x000000100000780c */ /* 0x040fe20000784270 */
[-C--:B------:R-:W-:Y:S02]  /*190e0*/  FMUL R33, R33, R2.reuse ;  /* 0x0000000221217220 */ /* 0x080fe40000400000 */
[----:B------:R-:W-:Y:S01]  /*190f0*/  @P5 STG.E.U16 desc[UR36][R6.64+0x12], R31 ;  /* 0x0000121f06005986 */ /* 0x000fe2000c101524 */
[----:B------:R-:W-:Y:S01]  /*19100*/  ISETP.GT.AND P5, PT, R0, 0x11, P0 ;  /* 0x000000110000780c */ /* 0x000fe200007a4270 */
[-C--:B------:R-:W-:Y:S02]  /*19110*/  FMUL R34, R34, R2.reuse ;  /* 0x0000000222227220 */ /* 0x080fe40000400000 */
[----:B------:R-:W-:Y:S01]  /*19120*/  @P2 STG.E.U16 desc[UR36][R4.64+0x20], R32 ;  /* 0x0000202004002986 */ /* 0x000fe2000c101524 */
[----:B------:R-:W-:Y:S01]  /*19130*/  ISETP.GT.AND P2, PT, R0, 0x18, P1 ;  /* 0x000000180000780c */ /* 0x000fe20000f44270 */
[-C--:B------:R-:W-:Y:S01]  /*19140*/  FMUL R35, R35, R2.reuse ;  /* 0x0000000223237220 */ /* 0x080fe20000400000 */
[-C--:B------:R-:W-:Y:S01]  /*19150*/  FMUL R36, R36, R2.reuse ;  /* 0x0000000224247220 */ /* 0x080fe20000400000 */
[----:B------:R-:W-:Y:S01]  /*19160*/  F2FP.BF16.F32.PACK_AB R33, RZ, R33 ;  /* 0x00000021ff21723e */ /* 0x000fe200000010ff */
[----:B------:R-:W-:Y:S01]  /*19170*/  FMUL R37, R37, R2 ;  /* 0x0000000225257220 */ /* 0x000fe20000400000 */
[----:B------:R-:W-:Y:S01]  /*19180*/  F2FP.BF16.F32.PACK_AB R34, RZ, R34 ;  /* 0x00000022ff22723e */ /* 0x000fe200000010ff */
[-C--:B------:R-:W-:Y:S01]  /*19190*/  FMUL R38, R38, R2.reuse ;  /* 0x0000000226267220 */ /* 0x080fe20000400000 */
        /* <DEDUP_REMOVED lines=10> */
[----:B------:R-:W-:Y:S01]  /*19240*/  ISETP.GT.AND P2, PT, R0, 0x20, P1 ;  /* 0x000000200000780c */ /* 0x000fe20000f44270 */
[----:B------:R-:W-:Y:S01]  /*19250*/  FMUL R40, R40, R2 ;  /* 0x0000000228287220 */ /* 0x000fe20000400000 */
[----:B------:R-:W-:Y:S01]  /*19260*/  F2FP.BF16.F32.PACK_AB R37, RZ, R37 ;  /* 0x00000025ff25723e */ /* 0x000fe200000010ff */
[----:B------:R0:W5:Y:S01]  /*19270*/  LDL.LU R16, [R1+0x188] ;  /* 0x0001880001107983 */ /* 0x0001620000300800 */
[----:B------:R-:W-:Y:S02]  /*19280*/  F2FP.BF16.F32.PACK_AB R38, RZ, R38 ;  /* 0x00000026ff26723e */ /* 0x000fe400000010ff */
[----:B------:R-:W-:Y:S02]  /*19290*/  F2FP.BF16.F32.PACK_AB R39, RZ, R39 ;  /* 0x00000027ff27723e */ /* 0x000fe400000010ff */
[----:B------:R-:W-:Y:S01]  /*192a0*/  F2FP.BF16.F32.PACK_AB R40, RZ, R40 ;  /* 0x00000028ff28723e */ /* 0x000fe200000010ff */
        /* <DEDUP_REMOVED lines=11> */
[----:B------:R-:W-:Y:S01]  /*19360*/  FMUL R44, R44, R2 ;  /* 0x000000022c2c7220 */ /* 0x000fe20000400000 */
[----:B------:R-:W-:-:S02]  /*19370*/  F2FP.BF16.F32.PACK_AB R41, RZ, R41 ;  /* 0x00000029ff29723e */ /* 0x000fc400000010ff */
        /* <DEDUP_REMOVED lines=158> */
[----:B----4-:R-:W-:Y:S01]  /*19d60*/  FMUL R84, R84, R2 ;  /* 0x0000000254547220 */ /* 0x010fe20000400000 */
        /* <DEDUP_REMOVED lines=8> */
[-C--:B---3--:R-:W-:Y:S02]  /*19df0*/  FMUL R85, R85, R2.reuse ;  /* 0x0000000255557220 */ /* 0x088fe40000400000 */
[----:B------:R-:W-:Y:S01]  /*19e00*/  @P5 STG.E.U16 desc[UR36][R6.64+0xe2], R83 ;  /* 0x0000e25306005986 */ /* 0x000fe2000c101524 */
[----:B------:R-:W-:Y:S01]  /*19e10*/  ISETP.GT.AND P5, PT, R0, 0x79, P0 ;  /* 0x000000790000780c */ /* 0x000fe200007a4270 */
[-C--:B--2---:R-:W-:Y:S02]  /*19e20*/  FMUL R86, R86, R2.reuse ;  /* 0x0000000256567220 */ /* 0x084fe40000400000 */
        /* <DEDUP_REMOVED lines=91> */
[----:B------:R-:W-:-:S03]  /*1a3e0*/  ISETP.GT.AND P4, PT, R0, 0xa8, P0 ;  /* 0x000000a80000780c */ /* 0x000fc60000784270 */
[----:B------:R-:W-:Y:S01]  /*1a3f0*/  @P5 STG.E.U16 desc[UR36][R6.64+0x142], R107 ;  /* 0x0001426b06005986 */ /* 0x000fe2000c101524 */
[-C--:B------:R-:W-:Y:S01]  /*1a400*/  FMUL R109, R109, R2.reuse ;  /* 0x000000026d6d7220 */ /* 0x080fe20000400000 */
[C---:B------:R-:W-:Y:S02]  /*1a410*/  ISETP.GT.AND P5, PT, R0.reuse, 0xb0, P1 ;  /* 0x000000b00000780c */ /* 0x040fe40000fa4270 */
[----:B------:R-:W-:Y:S01]  /*1a420*/  @P2 STG.E.U16 desc[UR36][R4.64+0x150], R108 ;  /* 0x0001506c04002986 */ /* 0x000fe2000c101524 */
[----:B------:R-:W-:Y:S01]  /*1a430*/  ISETP.GT.AND P2, PT, R0, 0xa9, P0 ;  /* 0x000000a90000780c */ /* 0x000fe20000744270 */
[-C--:B------:R-:W-:Y:S01]  /*1a440*/  FMUL R110, R110, R2.reuse ;  /* 0x000000026e6e7220 */ /* 0x080fe20000400000 */
[-C--:B------:R-:W-:Y:S01]  /*1a450*/  FMUL R111, R111, R2.reuse ;  /* 0x000000026f6f7220 */ /* 0x080fe20000400000 */
[----:B------:R-:W-:Y:S01]  /*1a460*/  FMUL R112, R112, R2 ;  /* 0x0000000270707220 */ /* 0x000fe20000400000 */
[----:B------:R-:W-:Y:S02]  /*1a470*/  F2FP.BF16.F32.PACK_AB R109, RZ, R109 ;  /* 0x0000006dff6d723e */ /* 0x000fe400000010ff */
[----:B------:R-:W-:-:S02]  /*1a480*/  F2FP.BF16.F32.PACK_AB R110, RZ, R110 ;  /* 0x0000006eff6e723e */ /* 0x000fc400000010ff */
[----:B------:R-:W-:Y:S02]  /*1a490*/  F2FP.BF16.F32.PACK_AB R111, RZ, R111 ;  /* 0x0000006fff6f723e */ /* 0x000fe400000010ff */
[----:B------:R-:W-:Y:S01]  /*1a4a0*/  F2FP.BF16.F32.PACK_AB R112, RZ, R112 ;  /* 0x00000070ff70723e */ /* 0x000fe200000010ff */
[----:B------:R-:W-:Y:S04]  /*1a4b0*/  @P3 STG.E.U16 desc[UR36][R4.64+0x152], R109 ;  /* 0x0001526d04003986 */ /* 0x000fe8000c101524 */
[----:B------:R-:W-:Y:S01]  /*1a4c0*/  @P4 STG.E.U16 desc[UR36][R6.64+0x150], R110 ;  /* 0x0001506e06004986 */ /* 0x000fe2000c101524 */
[----:B------:R-:W-:-:S03]  /*1a4d0*/  ISETP.GT.AND P4, PT, R0, 0xb1, P0 ;  /* 0x000000b10000780c */ /* 0x000fc60000784270 */
[----:B------:R-:W-:Y:S01]  /*1a4e0*/  @P2 STG.E.U16 desc[UR36][R6.64+0x152], R111 ;  /* 0x0001526f06002986 */ /* 0x000fe2000c101524 */
[----:B------:R-:W-:-:S03]  /*1a4f0*/  ISETP.GT.AND P2, PT, R0, 0xb1, P1 ;  /* 0x000000b10000780c */ /* 0x000fc60000f44270 */
[----:B------:R-:W-:Y:S01]  /*1a500*/  @P5 STG.E.U16 desc[UR36][R4.64+0x160], R112 ;  /* 0x0001607004005986 */ /* 0x000fe2000c101524 */
[C---:B------:R-:W-:Y:S01]  /*1a510*/  ISETP.GT.AND P5, PT, R0.reuse, 0xb0, P0 ;  /* 0x000000b00000780c */ /* 0x040fe200007a4270 */
[-C--:B------:R-:W-:Y:S01]  /*1a520*/  FMUL R113, R113, R2.reuse ;  /* 0x0000000271717220 */ /* 0x080fe20000400000 */
[----:B------:R-:W-:Y:S01]  /*1a530*/  ISETP.GT.AND P3, PT, R0, 0xb8, P1 ;  /* 0x000000b80000780c */ /* 0x000fe20000f64270 */
[-C--:B------:R-:W-:Y:S01]  /*1a540*/  FMUL R114, R114, R2.reuse ;  /* 0x0000000272727220 */ /* 0x080fe20000400000 */
[C---:B------:R-:W-:Y:S01]  /*1a550*/  ISETP.GT.AND P1, PT, R0.reuse, 0xb9, P1 ;  /* 0x000000b90000780c */ /* 0x040fe20000f24270 */
[-C--:B------:R-:W-:Y:S01]  /*1a560*/  FMUL R115, R115, R2.reuse ;  /* 0x0000000273737220 */ /* 0x080fe20000400000 */
[----:B------:R-:W-:Y:S01]  /*1a570*/  ISETP.GT.AND P6, PT, R0, 0xb8, P0 ;  /* 0x000000b80000780c */ /* 0x000fe200007c4270 */
[-C--:B------:R-:W-:Y:S01]  /*1a580*/  FMUL R116, R116, R2.reuse ;  /* 0x0000000274747220 */ /* 0x080fe20000400000 */
[----:B------:R-:W-:Y:S01]  /*1a590*/  FMUL R117, R117, R2 ;  /* 0x0000000275757220 */ /* 0x000fe20000400000 */
[----:B------:R-:W-:-:S02]  /*1a5a0*/  F2FP.BF16.F32.PACK_AB R113, RZ, R113 ;  /* 0x00000071ff71723e */ /* 0x000fc400000010ff */
[----:B------:R-:W-:Y:S02]  /*1a5b0*/  F2FP.BF16.F32.PACK_AB R114, RZ, R114 ;  /* 0x00000072ff72723e */ /* 0x000fe400000010ff */
[----:B------:R-:W-:Y:S02]  /*1a5c0*/  F2FP.BF16.F32.PACK_AB R115, RZ, R115 ;  /* 0x00000073ff73723e */ /* 0x000fe400000010ff */
[----:B------:R-:W-:Y:S02]  /*1a5d0*/  ISETP.GT.AND P0, PT, R0, 0xb9, P0 ;  /* 0x000000b90000780c */ /* 0x000fe40000704270 */
[----:B------:R-:W-:Y:S01]  /*1a5e0*/  F2FP.BF16.F32.PACK_AB R116, RZ, R116 ;  /* 0x00000074ff74723e */ /* 0x000fe200000010ff */
[-C--:B------:R-:W-:Y:S01]  /*1a5f0*/  FMUL R118, R118, R2.reuse ;  /* 0x0000000276767220 */ /* 0x080fe20000400000 */
[----:B------:R-:W-:Y:S01]  /*1a600*/  F2FP.BF16.F32.PACK_AB R117, RZ, R117 ;  /* 0x00000075ff75723e */ /* 0x000fe200000010ff */
[----:B------:R-:W-:Y:S01]  /*1a610*/  @P2 STG.E.U16 desc[UR36][R4.64+0x162], R113 ;  /* 0x0001627104002986 */ /* 0x000fe2000c101524 */
[----:B------:R-:W-:-:S03]  /*1a620*/  FMUL R119, R119, R2 ;  /* 0x0000000277777220 */ /* 0x000fc60000400000 */
[----:B------:R-:W-:Y:S01]  /*1a630*/  @P5 STG.E.U16 desc[UR36][R6.64+0x160], R114 ;  /* 0x0001607206005986 */ /* 0x000fe2000c101524 */
[----:B------:R-:W-:-:S03]  /*1a640*/  F2FP.BF16.F32.PACK_AB R118, RZ, R118 ;  /* 0x00000076ff76723e */ /* 0x000fc600000010ff */
[----:B------:R-:W-:Y:S01]  /*1a650*/  @P4 STG.E.U16 desc[UR36][R6.64+0x162], R115 ;  /* 0x0001627306004986 */ /* 0x000fe2000c101524 */
[----:B------:R-:W-:-:S03]  /*1a660*/  F2FP.BF16.F32.PACK_AB R119, RZ, R119 ;  /* 0x00000077ff77723e */ /* 0x000fc600000010ff */
[----:B------:R-:W-:Y:S04]  /*1a670*/  @P3 STG.E.U16 desc[UR36][R4.64+0x170], R116 ;  /* 0x0001707404003986 */ /* 0x000fe8000c101524 */
[----:B------:R1:W-:Y:S02]  /*1a680*/  @P1 STG.E.U16 desc[UR36][R4.64+0x172], R117 ;  /* 0x0001727504001986 */ /* 0x0003e4000c101524 */
[----:B-1----:R-:W-:Y:S02]  /*1a690*/  @P6 IMAD.MOV.U32 R4, RZ, RZ, R6 ;  /* 0x000000ffff046224 */ /* 0x002fe400078e0006 */
[----:B------:R-:W-:-:S05]  /*1a6a0*/  @P6 IMAD.MOV.U32 R5, RZ, RZ, R7 ;  /* 0x000000ffff056224 */ /* 0x000fca00078e0007 */
[----:B------:R0:W-:Y:S04]  /*1a6b0*/  @P6 STG.E.U16 desc[UR36][R4.64+0x170], R118 ;  /* 0x0001707604006986 */ /* 0x0001e8000c101524 */
[----:B------:R0:W-:Y:S02]  /*1a6c0*/  @P0 STG.E.U16 desc[UR36][R6.64+0x172], R119 ;  /* 0x0001727706000986 */ /* 0x0001e4000c101524 */
.L_x_600:
[----:B------:R-:W-:Y:S05]  /*1a6d0*/  BSYNC B0 ;  /* 0x0000000000007941 */ /* 0x000fea0003800000 */
.L_x_28:
[----:B0-----:R-:W2:Y:S04]  /*1a6e0*/  LDL.LU R5, [R1+0x180] ;  /* 0x0001800001057983 */ /* 0x001ea80000300800 */
[----:B------:R-:W2:Y:S01]  /*1a6f0*/  LDL.LU R4, [R1+0x184] ;  /* 0x0001840001047983 */ /* 0x000ea20000300800 */
[----:B------:R-:W-:Y:S01]  /*1a700*/  ULDC UR4, c[0x0][0xc] ;  /* 0x0000030000047ab9 */ /* 0x000fe20000000800 */
[----:B------:R-:W-:Y:S01]  /*1a710*/  ULDC UR5, c[0x0][0x10] ;  /* 0x0000040000057ab9 */ /* 0x000fe20000000800 */
[----:B------:R-:W2:Y:S01]  /*1a720*/  LDC R3, c[0x0][0x14] ;  /* 0x00000500ff037b82 */ /* 0x000ea20000000800 */
[----:B------:R-:W-:Y:S01]  /*1a730*/  UIMAD.WIDE.U32 UR4, UR4, UR5, URZ ;  /* 0x00000005040472a5 */ /* 0x000fe2000f8e003f */
[----:B------:R-:W-:Y:S01]  /*1a740*/  PRMT R0, RZ, 0x7610, R0 ;  /* 0x00007610ff007816 */ /* 0x000fe20000000000 */
[----:B------:R-:W-:Y:S01]  /*1a750*/  UMOV UR43, 0xffffffff ;  /* 0xffffffff002b7882 */ /* 0x000fe20000000000 */
[----:B------:R-:W-:-:S03]  /*1a760*/  UMOV UR44, 0xffffffff ;  /* 0xffffffff002c7882 */ /* 0x000fc60000000000 */
[----:B--2---:R-:W-:-:S04]  /*1a770*/  IMAD.WIDE.U32 R4, R3, UR4, R4 ;  /* 0x0000000403047c25 */ /* 0x004fc8000f8e0004 */
[----:B------:R-:W-:Y:S01]  /*1a780*/  IMAD R3, R3, UR5, RZ ;  /* 0x0000000503037c24 */ /* 0x000fe2000f8e02ff */
[----:B------:R-:W-:Y:S01]  /*1a790*/  MOV R7, R4 ;  /* 0x0000000400077202 */ /* 0x000fe20000000f00 */
[----:B------:R-:W-:Y:S02]  /*1a7a0*/  ULDC.64 UR4, c[0x0][0x650] ;  /* 0x0001940000047ab9 */ /* 0x000fe40000000a00 */
[----:B------:R-:W-:Y:S01]  /*1a7b0*/  IMAD.IADD R6, R5, 0x1, R3 ;  /* 0x0000000105067824 */ /* 0x000fe200078e0203 */
[----:B------:R-:W-:-:S04]  /*1a7c0*/  ISETP.GE.U32.AND P0, PT, R4, UR4, PT ;  /* 0x0000000404007c0c */ /* 0x000fc8000bf06070 */
[----:B------:R0:W-:Y:S01]  /*1a7d0*/  STL [R1+0x180], R6 ;  /* 0x0001800601007387 */ /* 0x0001e20000100800 */
[----:B------:R-:W-:-:S03]  /*1a7e0*/  ISETP.GE.U32.AND.EX P0, PT, R6, UR5, PT, P0 ;  /* 0x0000000506007c0c */ /* 0x000fc6000bf06100 */
[----:B------:R0:W-:Y:S10]  /*1a7f0*/  STL [R1+0x184], R7 ;  /* 0x0001840701007387 */ /* 0x0001f40000100800 */
[----:B0-----:R-:W-:Y:S05]  /*1a800*/  @P0 BRA `(.L_x_601) ;  /* 0x0000000400880947 */ /* 0x001fea0003800000 */
[----:B------:R-:W0:Y:S01]  /*1a810*/  S2UR UR6, SR_CTAID.X ;  /* 0x00000000000679c3 */ /* 0x000e220000002500 */
[----:B------:R-:W-:Y:S01]  /*1a820*/  ULDC.64 UR12, c[0x0][0x628] ;  /* 0x00018a00000c7ab9 */ /* 0x000fe20000000a00 */
[----:B------:R-:W-:Y:S01]  /*1a830*/  ULDC UR4, c[0x0][0x150] ;  /* 0x0000540000047ab9 */ /* 0x000fe20000000800 */
[----:B------:R-:W-:Y:S01]  /*1a840*/  ISETP.NE.U32.AND P0, PT, RZ, UR12, PT ;  /* 0x0000000cff007c0c */ /* 0x000fe2000bf05070 */
[----:B------:R-:W-:Y:S01]  /*1a850*/  ULDC UR15, c[0x0][0x630] ;  /* 0x00018c00000f7ab9 */ /* 0x000fe20000000800 */
[C---:B------:R-:W-:Y:S01]  /*1a860*/  R2UR UR16, R7.reuse ;  /* 0x00000000071072ca */ /* 0x040fe200000e0000 */
[----:B------:R-:W-:Y:S01]  /*1a870*/  ULDC UR19, c[0x0][0x154] ;  /* 0x0000550000137ab9 */ /* 0x000fe20000000800 */
[----:B------:R-:W-:Y:S01]  /*1a880*/  ISETP.NE.AND.EX P0, PT, RZ, UR13, PT, P0 ;  /* 0x0000000dff007c0c */ /* 0x000fe2000bf05300 */
[----:B------:R-:W2:Y:S01]  /*1a890*/  S2UR UR18, SR_CTAID.Y ;  /* 0x00000000001279c3 */ /* 0x000ea20000002600 */
[----:B------:R-:W-:Y:S02]  /*1a8a0*/  R2UR UR17, R6 ;  /* 0x00000000061172ca */ /* 0x000fe400000e0000 */
[----:B------:R-:W-:-:S02]  /*1a8b0*/  R2UR UR10, R7 ;  /* 0x00000000070a72ca */ /* 0x000fc400000e0000 */
[----:B------:R-:W-:Y:S02]  /*1a8c0*/  R2UR UR11, R6 ;  /* 0x00000000060b72ca */ /* 0x000fe400000e0000 */
[----:B0-----:R-:W-:-:S05]  /*1a8d0*/  I2FP.F32.U32 R0, UR6 ;  /* 0x0000000600007c45 */ /* 0x001fca0008201000 */
[----:B------:R-:W-:-:S04]  /*1a8e0*/  FMUL R0, R0, UR4 ;  /* 0x0000000400007c20 */ /* 0x000fc80008400000 */
[----:B------:R0:W0:Y:S01]  /*1a8f0*/  F2I.U32.TRUNC.NTZ R3, R0 ;  /* 0x0000000000037305 */ /* 0x000022000020f000 */
[----:B--2---:R-:W-:Y:S05]  /*1a900*/  @!P0 BRA `(.L_x_602) ;  /* 0x0000000000308947 */ /* 0x004fea0003800000 */
        /* <DEDUP_REMOVED lines=12> */
.L_x_602:
[----:B------:R-:W-:Y:S01]  /*1a9d0*/  USHF.R.U64 UR44, UR10, UR15, UR11 ;  /* 0x0000000f0a2c7299 */ /* 0x000fe2000800120b */
[----:B0-----:R-:W-:Y:S01]  /*1a9e0*/  I2FP.F32.U32 R0, UR18 ;  /* 0x0000001200007c45 */ /* 0x001fe20008201000 */
[----:B------:R-:W-:Y:S02]  /*1a9f0*/  USHF.R.U32.HI UR4, URZ, UR15, UR11 ;  /* 0x0000000f3f047299 */ /* 0x000fe4000801160b */
        /* <DEDUP_REMOVED lines=8> */
[----:B------:R-:W-:Y:S01]  /*1aa80*/  UIMAD.WIDE.U32 UR8, UR10, UR12, UR8 ;  /* 0x0000000c0a0872a5 */ /* 0x000fe2000f8e0008 */
[----:B------:R-:W-:Y:S01]  /*1aa90*/  R2UR UR12, R3 ;  /* 0x00000000030c72ca */ /* 0x000fe200000e0000 */
[----:B------:R-:W-:Y:S01]  /*1aaa0*/  UIMAD UR10, UR10, UR13, UR4 ;  /* 0x0000000d0a0a72a4 */ /* 0x000fe2000f8e0204 */
[----:B------:R-:W-:Y:S01]  /*1aab0*/  ULDC UR11, c[0x0][0x618] ;  /* 0x00018600000b7ab9 */ /* 0x000fe20000000800 */
[----:B------:R-:W-:Y:S02]  /*1aac0*/  ULDC UR21, c[0x0][0x658] ;  /* 0x0001960000157ab9 */ /* 0x000fe40000000800 */
[----:B------:R-:W-:Y:S01]  /*1aad0*/  UIADD3 UR9, UR9, UR10, URZ ;  /* 0x0000000a09097290 */ /* 0x000fe2000fffe03f */
[----:B------:R-:W-:Y:S01]  /*1aae0*/  UMOV UR15, 0xffffffff ;  /* 0xffffffff000f7882 */ /* 0x000fe20000000000 */
[----:B------:R-:W-:Y:S01]  /*1aaf0*/  ULDC.64 UR4, c[0x0][0x640] ;  /* 0x0001900000047ab9 */ /* 0x000fe20000000a00 */
[----:B------:R-:W-:Y:S01]  /*1ab00*/  USHF.L.U32 UR15, UR15, UR21, URZ ;  /* 0x000000150f0f7299 */ /* 0x000fe2000800063f */
[----:B------:R-:W-:Y:S01]  /*1ab10*/  ISETP.NE.U32.AND P0, PT, RZ, UR4, PT ;  /* 0x00000004ff007c0c */ /* 0x000fe2000bf05070 */
[----:B------:R-:W-:-:S02]  /*1ab20*/  USHF.R.U64 UR16, UR8, UR11, UR9 ;  /* 0x0000000b08107299 */ /* 0x000fc40008001209 */
[----:B------:R-:W-:Y:S01]  /*1ab30*/  USHF.R.U32.HI UR8, URZ, UR11, UR9 ;  /* 0x0000000b3f087299 */ /* 0x000fe20008011609 */
[----:B0-----:R-:W-:Y:S01]  /*1ab40*/  R2UR UR14, R0 ;  /* 0x00000000000e72ca */ /* 0x001fe200000e0000 */
[----:B------:R-:W-:Y:S01]  /*1ab50*/  ULDC UR17, c[0x0][0x608] ;  /* 0x0001820000117ab9 */ /* 0x000fe20000000800 */
[----:B------:R-:W-:Y:S01]  /*1ab60*/  ULOP3.LUT UR42, URZ, UR15, URZ, 0x33, !UPT ;  /* 0x0000000f3f2a7292 */ /* 0x000fe2000f8e333f */
[----:B------:R-:W-:Y:S01]  /*1ab70*/  ISETP.NE.AND.EX P0, PT, RZ, UR5, PT, P0 ;  /* 0x00000005ff007c0c */ /* 0x000fe2000bf05300 */
[----:B------:R-:W-:Y:S02]  /*1ab80*/  USHF.R.U64 UR15, UR16, UR17, UR8 ;  /* 0x00000011100f7299 */ /* 0x000fe40008001208 */
[----:B------:R-:W-:Y:S02]  /*1ab90*/  USHF.R.U32.HI UR8, URZ, UR17, UR8 ;  /* 0x000000113f087299 */ /* 0x000fe40008011608 */
[----:B------:R-:W-:Y:S02]  /*1aba0*/  UIADD3 UR12, -UR12, URZ, URZ ;  /* 0x0000003f0c0c7290 */ /* 0x000fe4000fffe13f */
[----:B------:R-:W-:Y:S01]  /*1abb0*/  USHF.R.U64 UR17, UR15, UR21, UR8 ;  /* 0x000000150f117299 */ /* 0x000fe20008001208 */
[----:B------:R-:W-:Y:S01]  /*1abc0*/  UMOV UR19, 0x1 ;  /* 0x0000000100137882 */ /* 0x000fe20000000000 */
[----:B------:R-:W-:Y:S01]  /*1abd0*/  ULDC UR13, c[0x0][0x144] ;  /* 0x00005100000d7ab9 */ /* 0x000fe20000000800 */
[----:B------:R-:W-:Y:S01]  /*1abe0*/  ULDC UR7, c[0x0][0x600] ;  /* 0x0001800000077ab9 */ /* 0x000fe20000000800 */
[----:B------:R-:W-:-:S02]  /*1abf0*/  USHF.L.U32 UR24, UR19, UR21, URZ ;  /* 0x0000001513187299 */ /* 0x000fc4000800063f */
[----:B------:R-:W-:Y:S02]  /*1ac00*/  USHF.R.U32.HI UR8, URZ, UR21, UR8 ;  /* 0x000000153f087299 */ /* 0x000fe40008011608 */
[----:B------:R-:W-:Y:S02]  /*1ac10*/  UIMAD UR21, UR13, UR12, UR6 ;  /* 0x0000000c0d1572a4 */ /* 0x000fe4000f8e0206 */
[----:B------:R-:W-:Y:S02]  /*1ac20*/  UIADD3 UR20, UR7, -0x1, URZ ;  /* 0xffffffff07147890 */ /* 0x000fe4000fffe03f */
[----:B------:R-:W-:Y:S01]  /*1ac30*/  UIADD3 UR19, -UR14, URZ, URZ ;  /* 0x0000003f0e137290 */ /* 0x000fe2000fffe13f */
        /* <DEDUP_REMOVED lines=17> */
.L_x_603:
[----:B------:R-:W-:Y:S01]  /*1ad50*/  UISETP.NE.AND UP0, UPT, UR41, URZ, UPT ;  /* 0x0000003f2900728c */ /* 0x000fe2000bf05270 */
[----:B------:R-:W-:Y:S01]  /*1ad60*/  IMAD.MOV.U32 R0, RZ, RZ, 0x1 ;  /* 0x00000001ff007424 */ /* 0x000fe200078e00ff */
[----:B------:R-:W-:Y:S02]  /*1ad70*/  USHF.R.U64 UR4, UR6, UR22, UR8 ;  /* 0x0000001606047299 */ /* 0x000fe40008001208 */
[----:B------:R-:W-:Y:S02]  /*1ad80*/  ULOP3.LUT UR42, UR15, UR42, URZ, 0xc0, !UPT ;  /* 0x0000002a0f2a7292 */ /* 0x000fe4000f8ec03f */
[----:B------:R-:W-:Y:S02]  /*1ad90*/  UIADD3 UR5, -UR4, URZ, URZ ;  /* 0x0000003f04057290 */ /* 0x000fe4000fffe13f */
[----:B------:R-:W-:Y:S02]  /*1ada0*/  UIMAD UR42, UR24, UR4, UR42 ;  /* 0x00000004182a72a4 */ /* 0x000fe4000f8e022a */
[----:B------:R-:W-:-:S02]  /*1adb0*/  ULOP3.LUT UR16, UR16, UR20, URZ, 0xc0, !UPT ;  /* 0x0000001410107292 */ /* 0x000fc4000f8ec03f */
[----:B------:R-:W-:Y:S02]  /*1adc0*/  @UP0 UIMAD UR21, UR25, UR19, UR18 ;  /* 0x00000013191502a4 */ /* 0x000fe4000f8e0212 */
[----:B------:R-:W-:-:S03]  /*1add0*/  UIMAD UR4, UR5, UR23, UR17 ;  /* 0x00000017050472a4 */ /* 0x000fc6000f8e0211 */
[----:B------:R-:W-:Y:S01]  /*1ade0*/  ULDC UR5, c[0x0][0x610] ;  /* 0x0001840000057ab9 */ /* 0x000fe20000000800 */
[----:B------:R-:W-:Y:S02]  /*1adf0*/  UIMAD UR4, UR4, UR7, UR16 ;  /* 0x00000007040472a4 */ /* 0x000fe4000f8e0210 */
[----:B------:R-:W-:-:S04]  /*1ae00*/  UIMAD UR42, UR42, UR5, UR21 ;  /* 0x000000052a2a72a4 */ /* 0x000fc8000f8e0215 */
[----:B------:R-:W-:Y:S02]  /*1ae10*/  USEL UR43, UR4, UR42, !UP0 ;  /* 0x0000002a042b7287 */ /* 0x000fe4000c000000 */
[----:B------:R-:W-:-:S12]  /*1ae20*/  USEL UR42, UR42, UR4, !UP0 ;  /* 0x000000042a2a7287 */ /* 0x000fd8000c000000 */
.L_x_601:
[----:B------:R-:W-:-:S13]  /*1ae30*/  LOP3.LUT P0, RZ, R0, 0xff, RZ, 0xc0, !PT ;  /* 0x000000ff00ff7812 */ /* 0x000fda000780c0ff */
[----:B------:R-:W-:Y:S05]  /*1ae40*/  @P0 BRA `(.L_x_604) ;  /* 0xfffffe6000a80947 */ /* 0x000fea000383ffff */
[----:B------:R-:W-:Y:S05]  /*1ae50*/  EXIT ;  /* 0x000000000000794d */ /* 0x000fea0003800000 */
.L_x_3:
[----:B------:R-:W2:Y:S01]  /*1ae60*/  LDL R4, [R1+0x184] ;  /* 0x0001840001047983 */ /* 0x000ea20000100800 */
[----:B------:R-:W-:-:S03]  /*1ae70*/  ULDC.64 UR8, c[0x0][0x650] ;  /* 0x0001940000087ab9 */ /* 0x000fc60000000a00 */
[----:B------:R-:W3:Y:S01]  /*1ae80*/  LDL R3, [R1+0x180] ;  /* 0x0001800001037983 */ /* 0x000ee20000100800 */
[----:B------:R-:W-:Y:S01]  /*1ae90*/  PRMT R0, RZ, 0x7610, R0 ;  /* 0x00007610ff007816 */ /* 0x000fe20000000000 */
[----:B------:R-:W-:Y:S01]  /*1aea0*/  IMAD.MOV.U32 R5, RZ, RZ, -0x1 ;  /* 0xffffffffff057424 */ /* 0x000fe200078e00ff */
[----:B------:R-:W-:Y:S01]  /*1aeb0*/  MOV R10, 0xffffffff ;  /* 0xffffffff000a7802 */ /* 0x000fe20000000f00 */
[----:B------:R-:W-:Y:S01]  /*1aec0*/  IMAD.MOV.U32 R2, RZ, RZ, -0x1 ;  /* 0xffffffffff027424 */ /* 0x000fe200078e00ff */
[----:B--2---:R-:W-:-:S04]  /*1aed0*/  ISETP.GE.U32.AND P0, PT, R4, UR8, PT ;  /* 0x0000000804007c0c */ /* 0x004fc8000bf06070 */
[----:B---3--:R-:W-:-:S13]  /*1aee0*/  ISETP.GE.U32.AND.EX P0, PT, R3, UR9, PT, P0 ;  /* 0x0000000903007c0c */ /* 0x008fda000bf06100 */
[----:B------:R-:W-:Y:S05]  /*1aef0*/  @P0 BRA `(.L_x_605) ;  /* 0x00000004008c0947 */ /* 0x000fea0003800000 */
[----:B------:R-:W-:Y:S01]  /*1af00*/  I2FP.F32.U32 R0, UR4 ;  /* 0x0000000400007c45 */ /* 0x000fe20008201000 */
[----:B0-----:R-:W-:Y:S01]  /*1af10*/  ULDC.64 UR16, c[0x0][0x628] ;  /* 0x00018a0000107ab9 */ /* 0x001fe20000000a00 */
        /* <DEDUP_REMOVED lines=24> */
.L_x_606:
        /* <DEDUP_REMOVED lines=24> */
[----:B------:R-:W-:Y:S01]  /*1b220*/  UMOV UR19, 0x1 ;  /* 0x0000000100137882 */ /* 0x000fe20000000000 */
[----:B------:R-:W-:Y:S01]  /*1b230*/  ULDC UR20, c[0x0][0x608] ;  /* 0x0001820000147ab9 */ /* 0x000fe20000000800 */
[----:B------:R-:W-:Y:S01]  /*1b240*/  USHF.L.U32 UR26, UR19, UR23, URZ ;  /* 0x00000017131a7299 */ /* 0x000fe2000800063f */
[----:B------:R-:W-:Y:S01]  /*1b250*/  ISETP.NE.AND.EX P0, PT, RZ, UR9, PT, P0 ;  /* 0x00000009ff007c0c */ /* 0x000fe2000bf05300 */
[----:B------:R-:W-:Y:S02]  /*1b260*/  USHF.R.U64 UR19, UR18, UR20, UR11 ;  /* 0x0000001412137299 */ /* 0x000fe4000800120b */
[----:B------:R-:W-:Y:S02]  /*1b270*/  USHF.R.U32.HI UR11, URZ, UR20, UR11 ;  /* 0x000000143f0b7299 */ /* 0x000fe4000801160b */
[----:B------:R-:W-:-:S02]  /*1b280*/  UIADD3 UR15, -UR15, URZ, URZ ;  /* 0x0000003f0f0f7290 */ /* 0x000fc4000fffe13f */
[----:B------:R-:W-:Y:S01]  /*1b290*/  USHF.R.U64 UR20, UR19, UR23, UR11 ;  /* 0x0000001713147299 */ /* 0x000fe2000800120b */
[----:B------:R-:W-:Y:S01]  /*1b2a0*/  ULDC UR16, c[0x0][0x144] ;  /* 0x0000510000107ab9 */ /* 0x000fe20000000800 */
[----:B------:R-:W-:Y:S01]  /*1b2b0*/  ULDC UR6, c[0x0][0x600] ;  /* 0x0001800000067ab9 */ /* 0x000fe20000000800 */
[----:B------:R-:W-:Y:S02]  /*1b2c0*/  USHF.R.U32.HI UR11, URZ, UR23, UR11 ;  /* 0x000000173f0b7299 */ /* 0x000fe4000801160b */
[----:B------:R-:W-:Y:S02]  /*1b2d0*/  UIMAD UR23, UR16, UR15, UR4 ;  /* 0x0000000f101772a4 */ /* 0x000fe4000f8e0204 */
[----:B------:R-:W-:Y:S02]  /*1b2e0*/  UIADD3 UR22, UR6, -0x1, URZ ;  /* 0xffffffff06167890 */ /* 0x000fe4000fffe03f */
[----:B------:R-:W-:Y:S02]  /*1b2f0*/  ULOP3.LUT UR27, URZ, UR13, URZ, 0x33, !UPT ;  /* 0x0000000d3f1b7292 */ /* 0x000fe4000f8e333f */
        /* <DEDUP_REMOVED lines=18> */
.L_x_607:
[----:B------:R-:W-:Y:S01]  /*1b420*/  UISETP.NE.AND UP0, UPT, UR41, URZ, UPT ;  /* 0x0000003f2900728c */ /* 0x000fe2000bf05270 */
[----:B------:R-:W-:Y:S01]  /*1b430*/  IMAD.MOV.U32 R0, RZ, RZ, 0x1 ;  /* 0x00000001ff007424 */ /* 0x000fe200078e00ff */
[----:B------:R-:W-:Y:S01]  /*1b440*/  USHF.R.U64 UR8, UR4, UR24, UR11 ;  /* 0x0000001804087299 */ /* 0x000fe2000800120b */
[----:B------:R-:W-:Y:S01]  /*1b450*/  IMAD.U32 R10, RZ, RZ, UR5 ;  /* 0x00000005ff0a7e24 */ /* 0x000fe2000f8e00ff */
[----:B------:R-:W-:Y:S02]  /*1b460*/  ULOP3.LUT UR4, UR19, UR27, URZ, 0xc0, !UPT ;  /* 0x0000001b13047292 */ /* 0x000fe4000f8ec03f */
[----:B------:R-:W-:Y:S02]  /*1b470*/  ULOP3.LUT UR18, UR18, UR22, URZ, 0xc0, !UPT ;  /* 0x0000001612127292 */ /* 0x000fe4000f8ec03f */
[----:B------:R-:W-:-:S03]  /*1b480*/  UIMAD UR4, UR26, UR8, UR4 ;  /* 0x000000081a0472a4 */ /* 0x000fc6000f8e0204 */
[----:B------:R-:W-:Y:S02]  /*1b490*/  @UP0 UIMAD UR23, UR28, UR21, UR7 ;  /* 0x000000151c1702a4 */ /* 0x000fe4000f8e0207 */
[----:B------:R-:W-:-:S03]  /*1b4a0*/  UIADD3 UR7, -UR8, URZ, URZ ;  /* 0x0000003f08077290 */ /* 0x000fc6000fffe13f */
[----:B------:R-:W-:Y:S01]  /*1b4b0*/  ULDC UR8, c[0x0][0x610] ;  /* 0x0001840000087ab9 */ /* 0x000fe20000000800 */
[----:B------:R-:W-:Y:S02]  /*1b4c0*/  UIMAD UR7, UR7, UR25, UR20 ;  /* 0x00000019070772a4 */ /* 0x000fe4000f8e0214 */
[----:B------:R-:W-:Y:S02]  /*1b4d0*/  UIMAD UR4, UR4, UR8, UR23 ;  /* 0x00000008040472a4 */ /* 0x000fe4000f8e0217 */
[----:B------:R-:W-:-:S04]  /*1b4e0*/  UIMAD UR7, UR7, UR6, UR18 ;  /* 0x00000006070772a4 */ /* 0x000fc8000f8e0212 */
[----:B------:R-:W-:Y:S02]  /*1b4f0*/  USEL UR6, UR7, UR4, !UP0 ;  /* 0x0000000407067287 */ /* 0x000fe4000c000000 */
[----:B------:R-:W-:-:S04]  /*1b500*/  USEL UR4, UR4, UR7, !UP0 ;  /* 0x0000000704047287 */ /* 0x000fc8000c000000 */
[----:B------:R-:W-:Y:S02]  /*1b510*/  IMAD.U32 R2, RZ, RZ, UR6 ;  /* 0x00000006ff027e24 */ /* 0x000fe4000f8e00ff */
[----:B------:R-:W-:-:S07]  /*1b520*/  MOV R5, UR4 ;  /* 0x0000000400057c02 */ /* 0x000fce0008000f00 */
.L_x_605:
[----:B------:R-:W-:-:S08]  /*1b530*/  NOP ;  /* 0x0000000000007918 */ /* 0x000fd00000000000 */
[----:B0-----:R-:W0:-:S00]  /*1b540*/  USETMAXREG.DEALLOC.CTAPOOL 0x18 ;  /* 0x00000018000079c8 */ /* 0x001e0000080e0500 */
[----:B------:R-:W-:-:S13]  /*1b550*/  ISETP.NE.AND P0, PT, RZ, UR10, PT ;  /* 0x0000000aff007c0c */ /* 0x000fda000bf05270 */
[----:B------:R-:W-:Y:S05]  /*1b560*/  @P0 EXIT ;  /* 0x000000000000094d */ /* 0x000fea0003800000 */
[----:B0-----:R-:W-:Y:S01]  /*1b570*/  LOP3.LUT P0, RZ, R0, 0xff, RZ, 0xc0, !PT ;  /* 0x000000ff00ff7812 */ /* 0x001fe2000780c0ff */
[----:B------:R-:W-:Y:S02]  /*1b580*/  IMAD.MOV.U32 R0, RZ, RZ, 0x1 ;  /* 0x00000001ff007424 */ /* 0x000fe400078e00ff */
[----:B------:R-:W-:-:S10]  /*1b590*/  IMAD.MOV.U32 R7, RZ, RZ, RZ ;  /* 0x000000ffff077224 */ /* 0x000fd400078e00ff */
[----:B------:R-:W-:Y:S05]  /*1b5a0*/  @!P0 BRA `(.L_x_608) ;  /* 0x0000000c00608947 */ /* 0x000fea0003800000 */
[----:B------:R-:W0:Y:S01]  /*1b5b0*/  S2R R3, SR_TID.X ;  /* 0x0000000000037919 */ /* 0x000e220000002100 */
[----:B------:R-:W1:Y:S01]  /*1b5c0*/  LDC R0, c[0x0][0x28c] ;  /* 0x0000a300ff007b82 */ /* 0x000e620000000800 */
[----:B------:R-:W-:Y:S01]  /*1b5d0*/  ULDC UR5, c[0x0][0x658] ;  /* 0x0001960000057ab9 */ /* 0x000fe20000000800 */
[----:B------:R-:W-:Y:S01]  /*1b5e0*/  UMOV UR7, 0xffffffff ;  /* 0xffffffff00077882 */ /* 0x000fe20000000000 */
[----:B------:R-:W-:Y:S01]  /*1b5f0*/  ULDC UR6, c[0x0][0xc] ;  /* 0x0000030000067ab9 */ /* 0x000fe20000000800 */
[----:B------:R-:W-:Y:S01]  /*1b600*/  USHF.L.U32 UR8, UR7, UR5, URZ ;  /* 0x0000000507087299 */ /* 0x000fe2000800063f */
[----:B------:R-:W-:Y:S01]  /*1b610*/  BSSY B0, `(.L_x_608) ;  /* 0x00000d1000007945 */ /* 0x000fe20003800000 */
[----:B------:R-:W-:Y:S01]  /*1b620*/  UMOV UR9, 0x1 ;  /* 0x0000000100097882 */ /* 0x000fe20000000000 */
[----:B------:R-:W-:Y:S01]  /*1b630*/  ULDC UR7, c[0x0][0x10] ;  /* 0x0000040000077ab9 */ /* 0x000fe20000000800 */
[----:B------:R-:W-:Y:S01]  /*1b640*/  USHF.L.U32 UR18, UR9, UR5, URZ ;  /* 0x0000000509127299 */ /* 0x000fe2000800063f */
[----:B------:R-:W-:Y:S01]  /*1b650*/  MOV R9, 0x1 ;  /* 0x0000000100097802 */ /* 0x000fe20000000f00 */
[----:B------:R-:W-:Y:S01]  /*1b660*/  UIMAD.WIDE.U32 UR6, UR6, UR7, URZ ;  /* 0x00000007060672a5 */ /* 0x000fe2000f8e003f */
[----:B------:R-:W-:Y:S01]  /*1b670*/  IMAD.MOV.U32 R7, RZ, RZ, RZ ;  /* 0x000000ffff077224 */ /* 0x000fe200078e00ff */
[----:B------:R-:W-:Y:S01]  /*1b680*/  ULDC UR5, c[0x0][0x14] ;  /* 0x0000050000057ab9 */ /* 0x000fe20000000800 */
[----:B------:R-:W-:Y:S01]  /*1b690*/  ULDC UR4, c[0x0][0x600] ;  /* 0x0001800000047ab9 */ /* 0x000fe20000000800 */
[----:B------:R-:W-:-:S02]  /*1b6a0*/  UIMAD.WIDE.U32 UR20, UR6, UR5, URZ ;  /* 0x00000005061472a5 */ /* 0x000fc4000f8e003f */
[----:B------:R-:W-:Y:S02]  /*1b6b0*/  UIMAD UR13, UR7, UR5, URZ ;  /* 0x00000005070d72a4 */ /* 0x000fe4000f8e023f */
[----:B------:R-:W-:Y:S02]  /*1b6c0*/  ULOP3.LUT UR24, UR40, 0x2, URZ, 0xfc, !UPT ;  /* 0x0000000228187892 */ /* 0x000fe4000f8efc3f */
[----:B------:R-:W-:Y:S02]  /*1b6d0*/  UIADD3 UR4, UR4, -0x1, URZ ;  /* 0xffffffff04047890 */ /* 0x000fe4000fffe03f */
[----:B------:R-:W-:Y:S01]  /*1b6e0*/  ULOP3.LUT UR17, URZ, UR8, URZ, 0x33, !UPT ;  /* 0x000000083f117292 */ /* 0x000fe2000f8e333f */
[----:B-1----:R-:W-:Y:S01]  /*1b6f0*/  VIADD R0, R0, 0x3f ;  /* 0x0000003f00007836 */ /* 0x002fe20000000000 */
[----:B------:R-:W-:Y:S01]  /*1b700*/  UIADD3 UR13, UR21, UR13, URZ ;  /* 0x0000000d150d7290 */ /* 0x000fe2000fffe03f */
[----:B------:R-:W-:Y:S01]  /*1b710*/  ULDC.64 UR22, c[0x0][0x198] ;  /* 0x0000660000167ab9 */ /* 0x000fe20000000a00 */
[----:B0-----:R-:W-:-:S02]  /*1b720*/  LOP3.LUT P2, RZ, R3, 0x7f, RZ, 0xc0, !PT ;  /* 0x0000007f03ff7812 */ /* 0x001fc4000784c0ff */
[----:B------:R-:W-:Y:S02]  /*1b730*/  LOP3.LUT P0, RZ, R3, 0x1f, RZ, 0xc0, !PT ;  /* 0x0000001f03ff7812 */ /* 0x000fe4000780c0ff */
[----:B------:R-:W-:Y:S02]  /*1b740*/  SHF.R.S32.HI R3, RZ, 0x1f, R0 ;  /* 0x0000001fff037819 */ /* 0x000fe40000011400 */
[----:B------:R-:W-:Y:S02]  /*1b750*/  PLOP3.LUT P0, PT, P0, P2, PT, 0x8a, 0x0 ;  /* 0x000000000000781c */ /* 0x000fe40000705172 */
[----:B------:R-:W-:Y:S01]  /*1b760*/  LEA.HI R3, R3, R0, RZ, 0x6 ;  /* 0x0000000003037211 */ /* 0x000fe200078f30ff */
[----:B------:R-:W-:-:S03]  /*1b770*/  IMAD.MOV.U32 R0, RZ, RZ, 0x1 ;  /* 0x00000001ff007424 */ /* 0x000fc600078e00ff */
[----:B------:R-:W-:-:S05]  /*1b780*/  SHF.R.S32.HI R6, RZ, 0x6, R3 ;  /* 0x00000006ff067819 */ /* 0x000fca0000011403 */
[----:B------:R-:W-:-:S07]  /*1b790*/  VIADD R16, R6, 0x1 ;  /* 0x0000000106107836 */ /* 0x000fce0000000000 */
.L_x_620:
[----:B------:R-:W-:-:S03]  /*1b7a0*/  UMOV UR5, 0xffffffff ;  /* 0xffffffff00057882 */ /* 0x000fc60000000000 */
[----:B------:R-:W-:Y:S05]  /*1b7b0*/  BRA.DIV UR5, `(.L_x_609) ;  /* 0x0000000e05a87947 */ /* 0x000fea000b800000 */
[----:B------:R-:W-:-:S13]  /*1b7c0*/  ELECT P6, URZ, PT ;  /* 0x00000000003f782f */ /* 0x000fda00038c0000 */
.L_x_630:
[----:B------:R-:W0:Y:S01]  /*1b7d0*/  LDC R3, c[0x0][0x28c] ;  /* 0x0000a300ff037b82 */ /* 0x000e220000000800 */
[----:B------:R-:W-:Y:S01]  /*1b7e0*/  BSSY B1, `(.L_x_610) ;  /* 0x0000038000017945 */ /* 0x000fe20003800000 */
[----:B0-----:R-:W-:-:S13]  /*1b7f0*/  ISETP.LT.OR P6, PT, R3, 0x1, !P6 ;  /* 0x000000010300780c */ /* 0x001fda00077c1670 */
[----:B------:R-:W-:Y:S05]  /*1b800*/  @P6 BRA `(.L_x_611) ;  /* 0x0000000000d46947 */ /* 0x000fea0003800000 */
[----:B------:R-:W-:Y:S01]  /*1b810*/  IMAD R2, R2, 0xc0, RZ ;  /* 0x000000c002027824 */ /* 0x000fe200078e02ff */
[----:B------:R-:W-:Y:S01]  /*1b820*/  MOV R13, RZ ;  /* 0x000000ff000d7202 */ /* 0x000fe20000000f00 */
[----:B------:R-:W-:Y:S02]  /*1b830*/  IMAD R5, R5, 0x180, RZ ;  /* 0x0000018005057824 */ /* 0x000fe400078e02ff */
[----:B------:R-:W-:Y:S02]  /*1b840*/  IMAD.MOV.U32 R4, RZ, RZ, R16 ;  /* 0x000000ffff047224 */ /* 0x000fe400078e0010 */
[----:B------:R-:W-:Y:S02]  /*1b850*/  IMAD.MOV.U32 R3, RZ, RZ, R0 ;  /* 0x000000ffff037224 */ /* 0x000fe400078e0000 */
[----:B------:R-:W-:-:S07]  /*1b860*/  IMAD.MOV.U32 R8, RZ, RZ, R7 ;  /* 0x000000ffff087224 */ /* 0x000fce00078e0007 */
.L_x_615:
[----:B------:R-:W0:Y:S01]  /*1b870*/  S2R R12, SR_CgaCtaId ;  /* 0x00000000000c7919 */ /* 0x000e220000008800 */
[----:B------:R-:W-:-:S04]  /*1b880*/  MOV R11, 0x400 ;  /* 0x00000400000b7802 */ /* 0x000fc80000000f00 */
[----:B0-----:R-:W-:Y:S02]  /*1b890*/  LEA R15, R12, R11, 0x18 ;  /* 0x0000000b0c0f7211 */ /* 0x001fe400078ec0ff */
[----:B------:R-:W-:Y:S01]  /*1b8a0*/  SHF.L.U32 R11, R3, 0x1f, RZ ;  /* 0x0000001f030b7819 */ /* 0x000fe200000006ff */
[----:B------:R-:W0:Y:S01]  /*1b8b0*/  @!P2 LDC R12, c[0x0][0x500] ;  /* 0x00014000ff0cab82 */ /* 0x000e220000000800 */
[----:B------:R-:W-:-:S04]  /*1b8c0*/  LEA R14, R8, R15, 0x3 ;  /* 0x0000000f080e7211 */ /* 0x000fc800078e18ff */
[----:B------:R-:W1:Y:S02]  /*1b8d0*/  SYNCS.PHASECHK.TRANS64.TRYWAIT P1, [R14+URZ+0x18], R11 ;  /* 0x0000180b0e0075a7 */ /* 0x000e64000802017f */
[----:B-1----:R-:W-:Y:S05]  /*1b8e0*/  @!P1 BRA `(.L_x_612) ;  /* 0x0000000c007c9947 */ /* 0x002fea0003800000 */
.L_x_631:
[----:B------:R-:W-:Y:S01]  /*1b8f0*/  UPRMT UR5, UR24, 0x9910, URZ ;  /* 0x0000991018057896 */ /* 0x000fe2000800003f */
[----:B0-----:R0:W-:Y:S03]  /*1b900*/  @!P2 SYNCS.ARRIVE.TRANS64 RZ, [R14+URZ], R12 ;  /* 0x0000000c0effa9a7 */ /* 0x0011e6000800003f */
[----:B------:R-:W-:-:S06]  /*1b910*/  UISETP.NE.AND UP0, UPT, UR5, 0x2, UPT ;  /* 0x000000020500788c */ /* 0x000fcc000bf05270 */
[----:B------:R-:W-:-:S13]  /*1b920*/  PLOP3.LUT P1, PT, PT, PT, UP0, 0x80, 0x0 ;  /* 0x000000000000781c */ /* 0x000fda0003f2f008 */
[----:B0-----:R-:W-:Y:S05]  /*1b930*/  @P1 BRA `(.L_x_613) ;  /* 0x0000000000041947 */ /* 0x001fea0003800000 */
[----:B------:R-:W-:Y:S01]  /*1b940*/  BPT.TRAP 0x1 ;  /* 0x000000040000795c */ /* 0x000fe20000300000 */
.L_x_613:
[----:B------:R-:W-:Y:S05]  /*1b950*/  @P0 BRA `(.L_x_614) ;  /* 0x0000000000040947 */ /* 0x000fea0003800000 */
[----:B------:R-:W-:Y:S01]  /*1b960*/  BPT.TRAP 0x1 ;  /* 0x000000040000795c */ /* 0x000fe20000300000 */
.L_x_614:
[--C-:B-1----:R-:W-:Y:S01]  /*1b970*/  IMAD R11, R8, 0xc000, R15.reuse ;  /* 0x0000c000080b7824 */ /* 0x102fe200078e020f */
[----:B------:R-:W-:Y:S01]  /*1b980*/  R2UR UR9, R14 ;  /* 0x000000000e0972ca */ /* 0x000fe200000e0000 */
[----:B------:R-:W-:Y:S01]  /*1b990*/  IMAD R15, R8, 0x6000, R15 ;  /* 0x00006000080f7824 */ /* 0x000fe200078e020f */
[----:B------:R-:W-:Y:S01]  /*1b9a0*/  UIADD3 UR6, UP0, UR22, 0xf0, URZ ;  /* 0x000000f016067890 */ /* 0x000fe2000ff1e03f */
[----:B------:R-:W-:Y:S01]  /*1b9b0*/  VIADD R4, R4, 0xffffffff ;  /* 0xffffffff04047836 */ /* 0x000fe20000000000 */
[----:B------:R-:W-:Y:S01]  /*1b9c0*/  R2UR UR5, R11 ;  /* 0x000000000b0572ca */ /* 0x000fe200000e0000 */
[----:B------:R-:W-:Y:S01]  /*1b9d0*/  UIADD3 UR26, UP1, UR22, 0x1f0, URZ ;  /* 0x000001f0161a7890 */ /* 0x000fe2000ff3e03f */
[----:B------:R-:W-:Y:S01]  /*1b9e0*/  R2UR UR8, R15 ;  /* 0x000000000f0872ca */ /* 0x000fe200000e0000 */
[----:B------:R-:W-:Y:S01]  /*1b9f0*/  UIADD3.X UR7, URZ, UR23, URZ, UP0, !UPT ;  /* 0x000000173f077290 */ /* 0x000fe200087fe43f */
[----:B------:R-:W-:Y:S01]  /*1ba00*/  R2UR UR11, R5 ;  /* 0x00000000050b72ca */ /* 0x000fe200000e0000 */
[----:B------:R-:W-:Y:S01]  /*1ba10*/  VIADD R8, R8, 0x1 ;  /* 0x0000000108087836 */ /* 0x000fe20000000000 */
[C---:B------:R-:W-:Y:S01]  /*1ba20*/  R2UR UR10, R13.reuse ;  /* 0x000000000d0a72ca */ /* 0x040fe200000e0000 */
[----:B------:R-:W-:Y:S01]  /*1ba30*/  UIADD3.X UR27, URZ, UR23, URZ, UP1, !UPT ;  /* 0x000000173f1b7290 */ /* 0x000fe20008ffe43f */
[----:B------:R-:W-:Y:S01]  /*1ba40*/  R2UR UR12, R10 ;  /* 0x000000000a0c72ca */ /* 0x000fe200000e0000 */
[----:B------:R-:W-:Y:S01]  /*1ba50*/  UMOV UR14, 0x0 ;  /* 0x00000000000e7882 */ /* 0x000fe20000000000 */
[----:B------:R-:W-:Y:S01]  /*1ba60*/  R2UR UR19, R2 ;  /* 0x00000000021372ca */ /* 0x000fe200000e0000 */
[----:B------:R-:W-:Y:S01]  /*1ba70*/  UMOV UR15, 0x10000000 ;  /* 0x10000000000f7882 */ /* 0x000fe20000000000 */
[----:B------:R-:W-:Y:S01]  /*1ba80*/  ISETP.GT.AND P3, PT, R4, 0x1, PT ;  /* 0x000000010400780c */ /* 0x000fe20003f64270 */
[----:B------:R-:W-:Y:S01]  /*1ba90*/  UIADD3 UR5, UR5, 0x100, URZ ;  /* 0x0000010005057890 */ /* 0x000fe2000fffe03f */
[----:B------:R-:W-:Y:S01]  /*1baa0*/  ISETP.NE.AND P1, PT, R8, 0x3, PT ;  /* 0x000000030800780c */ /* 0x000fe20003f25270 */
[----:B------:R-:W-:Y:S01]  /*1bab0*/  UIADD3 UR16, UR8, 0x24100, URZ ;  /* 0x0002410008107890 */ /* 0x000fe2000fffe03f */
[----:B------:R-:W-:-:S02]  /*1bac0*/  VIADD R13, R13, 0x40 ;  /* 0x000000400d0d7836 */ /* 0x000fc40000000000 */
[----:B------:R-:W-:Y:S02]  /*1bad0*/  SEL R12, RZ, 0x1, P1 ;  /* 0x00000001ff0c7807 */ /* 0x000fe40000800000 */
[----:B------:R-:W-:Y:S01]  /*1bae0*/  UMOV UR8, UR5 ;  /* 0x0000000500087c82 */ /* 0x000fe20008000000 */
[----:B------:R-:W-:Y:S01]  /*1baf0*/  SEL R8, R8, RZ, P1 ;  /* 0x000000ff08087207 */ /* 0x000fe20000800000 */
[----:B------:R0:W-:Y:S01]  /*1bb00*/  UTMALDG.3D [UR8], [UR6], desc[UR14] ;  /* 0x00000e08060075b4 */ /* 0x0001e20008011000 */
[----:B------:R-:W-:Y:S01]  /*1bb10*/  LOP3.LUT R3, R3, R12, RZ, 0x3c, !PT ;  /* 0x0000000c03037212 */ /* 0x000fe200078e3cff */
[----:B0-----:R-:W-:Y:S01]  /*1bb20*/  UMOV UR8, UR16 ;  /* 0x0000001000087c82 */ /* 0x001fe20008000000 */
[----:B------:R-:W-:Y:S02]  /*1bb30*/  UMOV UR11, UR19 ;  /* 0x00000013000b7c82 */ /* 0x000fe40008000000 */
[----:B------:R0:W-:Y:S02]  /*1bb40*/  UTMALDG.3D [UR8], [UR26], desc[UR14] ;  /* 0x00000e081a0075b4 */ /* 0x0001e40008011000 */
[----:B0-----:R-:W-:Y:S05]  /*1bb50*/  @P3 BRA `(.L_x_615) ;  /* 0xfffffffc00443947 */ /* 0x001fea000383ffff */
.L_x_611:
[----:B------:R-:W-:Y:S05]  /*1bb60*/  BSYNC B1 ;  /* 0x0000000000017941 */ /* 0x000fea0003800000 */
.L_x_610:
[----:B------:R-:W2:Y:S01]  /*1bb70*/  LDL.LU R15, [R1+0x180] ;  /* 0x00018000010f7983 */ /* 0x000ea20000300800 */
[----:B------:R-:W-:Y:S01]  /*1bb80*/  LOP3.LUT P1, RZ, R9, 0xff, RZ, 0xc0, !PT ;  /* 0x000000ff09ff7812 */ /* 0x000fe2000782c0ff */
[----:B------:R-:W-:Y:S02]  /*1bb90*/  ULDC.64 UR6, c[0x0][0x650] ;  /* 0x0001940000067ab9 */ /* 0x000fe40000000a00 */
[----:B------:R-:W3:Y:S01]  /*1bba0*/  LDL.LU R14, [R1+0x184] ;  /* 0x00018400010e7983 */ /* 0x000ee20000300800 */
[C---:B------:R-:W-:Y:S01]  /*1bbb0*/  IADD3 R4, R6.reuse, R7, RZ ;  /* 0x0000000706047210 */ /* 0x040fe20007ffe0ff */
[----:B------:R-:W-:Y:S01]  /*1bbc0*/  BSSY B1, `(.L_x_616) ;  /* 0x0000073000017945 */ /* 0x000fe20003800000 */
[----:B------:R-:W-:Y:S01]  /*1bbd0*/  ISETP.GE.U32.AND P3, PT, R6, 0x3, PT ;  /* 0x000000030600780c */ /* 0x000fe20003f66070 */
[----:B------:R-:W-:Y:S01]  /*1bbe0*/  IMAD.MOV.U32 R10, RZ, RZ, -0x1 ;  /* 0xffffffffff0a7424 */ /* 0x000fe200078e00ff */
[----:B------:R-:W-:-:S05]  /*1bbf0*/  PRMT R9, RZ, 0x7610, R9 ;  /* 0x00007610ff097816 */ /* 0x000fca0000000009 */
[----:B------:R-:W0:Y:S01]  /*1bc00*/  @P1 S2R R3, SR_CgaCtaId ;  /* 0x0000000000031919 */ /* 0x000e220000008800 */
[----:B------:R-:W-:-:S04]  /*1bc10*/  @P1 MOV R2, 0x400 ;  /* 0x0000040000021802 */ /* 0x000fc80000000f00 */
[----:B0-----:R-:W-:-:S04]  /*1bc20*/  @P1 LEA R2, R3, R2, 0x18 ;  /* 0x0000000203021211 */ /* 0x001fc800078ec0ff */
[----:B------:R0:W-:Y:S01]  /*1bc30*/  @P1 SYNCS.ARRIVE.TRANS64.A1T0 RZ, [R2+URZ+0x48], RZ ;  /* 0x000048ff02ff19a7 */ /* 0x0001e2000810003f */
[----:B------:R-:W-:-:S04]  /*1bc40*/  ISETP.GT.U32.AND P1, PT, R4, 0x2, PT ;  /* 0x000000020400780c */ /* 0x000fc80003f24070 */
[----:B------:R-:W-:Y:S01]  /*1bc50*/  ISETP.LT.U32.AND P1, PT, R6, 0x3, P1 ;  /* 0x000000030600780c */ /* 0x000fe20000f21070 */
[----:B0-----:R-:W-:-:S04]  /*1bc60*/  IMAD.WIDE.U32 R2, R4, -0x55555555, RZ ;  /* 0xaaaaaaab04027825 */ /* 0x001fc800078e00ff */
[----:B------:R-:W-:Y:S01]  /*1bc70*/  IMAD.MOV.U32 R2, RZ, RZ, -0x1 ;  /* 0xffffffffff027424 */ /* 0x000fe200078e00ff */
[----:B------:R-:W-:Y:S02]  /*1bc80*/  SHF.R.U32.HI R5, RZ, 0x1, R3 ;  /* 0x00000001ff057819 */ /* 0x000fe40000011603 */
[----:B------:R-:W-:-:S03]  /*1bc90*/  SEL R3, RZ, 0x1, !P1 ;  /* 0x00000001ff037807 */ /* 0x000fc60004800000 */
[----:B------:R-:W-:Y:S01]  /*1bca0*/  IMAD R7, R5, -0x3, R4 ;  /* 0xfffffffd05077824 */ /* 0x000fe200078e0204 */
[----:B------:R-:W-:Y:S02]  /*1bcb0*/  LOP3.LUT R0, R0, R3, RZ, 0x3c, !PT ;  /* 0x0000000300007212 */ /* 0x000fe400078e3cff */
[----:B------:R-:W-:Y:S02]  /*1bcc0*/  PRMT R3, RZ, 0x7610, R3 ;  /* 0x00007610ff037816 */ /* 0x000fe40000000003 */
[----:B------:R-:W-:Y:S01]  /*1bcd0*/  @P3 LOP3.LUT R0, R0, 0x1, R5, 0x78, !PT ;  /* 0x0000000100003812 */ /* 0x000fe200078e7805 */
[----:B------:R-:W-:Y:S01]  /*1bce0*/  IMAD.MOV.U32 R5, RZ, RZ, -0x1 ;  /* 0xffffffffff057424 */ /* 0x000fe200078e00ff */
[----:B---3--:R-:W-:-:S04]  /*1bcf0*/  IADD3 R14, P1, R14, UR20, RZ ;  /* 0x000000140e0e7c10 */ /* 0x008fc8000ff3e0ff */
[----:B--2---:R-:W-:Y:S01]  /*1bd00*/  IADD3.X R15, R15, UR13, RZ, P1, !PT ;  /* 0x0000000d0f0f7c10 */ /* 0x004fe20008ffe4ff */
[----:B------:R0:W-:Y:S01]  /*1bd10*/  STL [R1+0x184], R14 ;  /* 0x0001840e01007387 */ /* 0x0001e20000100800 */
[----:B------:R-:W-:-:S03]  /*1bd20*/  ISETP.GE.U32.AND P1, PT, R14, UR6, PT ;  /* 0x000000060e007c0c */ /* 0x000fc6000bf26070 */
[----:B------:R0:W-:Y:S01]  /*1bd30*/  STL [R1+0x180], R15 ;  /* 0x0001800f01007387 */ /* 0x0001e20000100800 */
[----:B------:R-:W-:-:S13]  /*1bd40*/  ISETP.GE.U32.AND.EX P1, PT, R15, UR7, PT, P1 ;  /* 0x000000070f007c0c */ /* 0x000fda000bf26110 */
[----:B0-----:R-:W-:Y:S05]  /*1bd50*/  @P1 BRA `(.L_x_617) ;  /* 0x0000000400641947 */ /* 0x001fea0003800000 */
[----:B------:R-:W0:Y:S01]  /*1bd60*/  S2R R8, SR_CTAID.X ;  /* 0x0000000000087919 */ /* 0x000e220000002500 */
[----:B------:R-:W-:Y:S01]  /*1bd70*/  ULDC UR5, c[0x0][0x150] ;  /* 0x0000540000057ab9 */ /* 0x000fe20000000800 */
[----:B------:R-:W1:Y:S01]  /*1bd80*/  LDC R3, c[0x0][0x144] ;  /* 0x00005100ff037b82 */ /* 0x000e620000000800 */
[----:B------:R-:W-:Y:S01]  /*1bd90*/  UISETP.NE.AND UP0, UPT, UR41, URZ, UPT ;  /* 0x0000003f2900728c */ /* 0x000fe2000bf05270 */
[----:B------:R-:W2:Y:S01]  /*1bda0*/  S2R R5, SR_CTAID.Y ;  /* 0x0000000000057919 */ /* 0x000ea20000002600 */
[----:B------:R-:W-:Y:S01]  /*1bdb0*/  ULDC.64 UR6, c[0x0][0x628] ;  /* 0x00018a0000067ab9 */ /* 0x000fe20000000a00 */
[----:B------:R-:W-:-:S03]  /*1bdc0*/  ULDC UR8, c[0x0][0x630] ;  /* 0x00018c0000087ab9 */ /* 0x000fc60000000800 */
[----:B------:R-:W-:Y:S01]  /*1bdd0*/  PLOP3.LUT P1, PT, PT, PT, UP0, 0x80, 0x0 ;  /* 0x000000000000781c */ /* 0x000fe20003f2f008 */
[----:B------:R-:W3:Y:S01]  /*1bde0*/  LDC R12, c[0x0][0x148] ;  /* 0x00005200ff0c7b82 */ /* 0x000ee20000000800 */
[----:B0-----:R-:W-:Y:S02]  /*1bdf0*/  I2FP.F32.U32 R2, R8 ;  /* 0x0000000800027245 */ /* 0x001fe40000201000 */
[----:B--2---:R-:W-:-:S03]  /*1be00*/  I2FP.F32.U32 R4, R5 ;  /* 0x0000000500047245 */ /* 0x004fc60000201000 */
[----:B------:R-:W-:Y:S01]  /*1be10*/  FMUL R2, R2, UR5 ;  /* 0x0000000502027c20 */ /* 0x000fe20008400000 */
[----:B------:R-:W-:Y:S02]  /*1be20*/  ULDC UR5, c[0x0][0x154] ;  /* 0x0000550000057ab9 */ /* 0x000fe40000000800 */
[----:B------:R-:W-:-:S03]  /*1be30*/  FMUL R10, R4, UR5 ;  /* 0x00000005040a7c20 */ /* 0x000fc60008400000 */
[----:B------:R-:W0:Y:S08]  /*1be40*/  F2I.U32.TRUNC.NTZ R2, R2 ;  /* 0x0000000200027305 */ /* 0x000e30000020f000 */
[----:B------:R-:W2:Y:S01]  /*1be50*/  F2I.U32.TRUNC.NTZ R10, R10 ;  /* 0x0000000a000a7305 */ /* 0x000ea2000020f000 */
[----:B0-----:R-:W-:Y:S01]  /*1be60*/  IADD3 R4, -R2, RZ, RZ ;  /* 0x000000ff02047210 */ /* 0x001fe20007ffe1ff */
[----:B------:R-:W-:-:S04]  /*1be70*/  IMAD.MOV.U32 R2, RZ, RZ, R14 ;  /* 0x000000ffff027224 */ /* 0x000fc800078e000e */
[----:B-1----:R-:W-:Y:S02]  /*1be80*/  IMAD R8, R3, R4, R8 ;  /* 0x0000000403087224 */ /* 0x002fe400078e0208 */
[----:B--2---:R-:W-:-:S04]  /*1be90*/  IMAD.MOV R3, RZ, RZ, -R10 ;  /* 0x000000ffff037224 */ /* 0x004fc800078e0a0a */
[----:B---3--:R-:W-:Y:S01]  /*1bea0*/  @P1 IMAD R8, R12, R3, R5 ;  /* 0x000000030c081224 */ /* 0x008fe200078e0205 */
[----:B------:R-:W-:Y:S01]  /*1beb0*/  ISETP.NE.U32.AND P1, PT, RZ, UR6, PT ;  /* 0x00000006ff007c0c */ /* 0x000fe2000bf25070 */
[----:B------:R-:W-:-:S03]  /*1bec0*/  IMAD.MOV.U32 R3, RZ, RZ, R15 ;  /* 0x000000ffff037224 */ /* 0x000fc600078e000f */
[----:B------:R-:W-:-:S13]  /*1bed0*/  ISETP.NE.AND.EX P1, PT, RZ, UR7, PT, P1 ;  /* 0x00000007ff007c0c */ /* 0x000fda000bf25310 */
[----:B------:R-:W-:Y:S05]  /*1bee0*/  @!P1 BRA `(.L_x_618) ;  /* 0x0000000000289947 */ /* 0x000fea0003800000 */
[----:B------:R-:W-:Y:S02]  /*1bef0*/  ULDC UR5, c[0x0][0x634] ;  /* 0x00018d0000057ab9 */ /* 0x000fe40000000800 */
[----:B------:R-:W-:-:S04]  /*1bf00*/  IADD3 R3, P1, R14, UR5, RZ ;  /* 0x000000050e037c10 */ /* 0x000fc8000ff3e0ff */
[----:B------:R-:W-:-:S05]  /*1bf10*/  IADD3.X R11, RZ, R15, RZ, P1, !PT ;  /* 0x0000000fff0b7210 */ /* 0x000fca0000ffe4ff */
[----:B------:R-:W-:-:S04]  /*1bf20*/  IMAD.WIDE.U32 R4, R11, UR6, RZ ;  /* 0x000000060b047c25 */ /* 0x000fc8000f8e00ff */
[----:B------:R-:W-:-:S04]  /*1bf30*/  IMAD.WIDE.U32 R4, P1, R3, UR7, R4 ;  /* 0x0000000703047c25 */ /* 0x000fc8000f820004 */
[----:B------:R-:W-:-:S04]  /*1bf40*/  IMAD.WIDE.U32 R2, R3, UR6, RZ ;  /* 0x0000000603027c25 */ /* 0x000fc8000f8e00ff */
[----:B------:R-:W-:Y:S01]  /*1bf50*/  IMAD.MOV.U32 R2, RZ, RZ, R5 ;  /* 0x000000ffff027224 */ /* 0x000fe200078e0005 */
[----:B------:R-:W-:Y:S01]  /*1bf60*/  IADD3 RZ, P3, R3, R4, RZ ;  /* 0x0000000403ff7210 */ /* 0x000fe20007f7e0ff */
[----:B------:R-:W-:-:S04]  /*1bf70*/  IMAD.X R3, RZ, RZ, RZ, P1 ;  /* 0x000000ffff037224 */ /* 0x000fc800008e06ff */
[----:B------:R-:W-:-:S08]  /*1bf80*/  IMAD.WIDE.U32.X R2, R11, UR7, R2, P3 ;  /* 0x000000070b027c25 */ /* 0x000fd000098e0402 */
.L_x_618:
[--C-:B------:R-:W-:Y:S01]  /*1bf90*/  SHF.R.U64 R10, R2, UR8, R3.reuse ;  /* 0x00000008020a7c19 */ /* 0x100fe20008001203 */
[----:B------:R-:W-:Y:S01]  /*1bfa0*/  ULDC.64 UR6, c[0x0][0x620] ;  /* 0x0001880000067ab9 */ /* 0x000fe20000000a00 */
[----:B------:R-:W-:Y:S01]  /*1bfb0*/  SHF.R.U32.HI R2, RZ, UR8, R3 ;  /* 0x00000008ff027c19 */ /* 0x000fe20008011603 */
[----:B------:R-:W-:Y:S01]  /*1bfc0*/  IMAD.MOV.U32 R3, RZ, RZ, R15 ;  /* 0x000000ffff037224 */ /* 0x000fe200078e000f */
[----:B------:R-:W-:Y:S01]  /*1bfd0*/  IADD3 R11, P1, RZ, -R10, RZ ;  /* 0x8000000aff0b7210 */ /* 0x000fe20007f3e0ff */
[----:B------:R-:W-:-:S04]  /*1bfe0*/  ULDC UR5, c[0x0][0x618] ;  /* 0x0001860000057ab9 */ /* 0x000fc80000000800 */
[----:B------:R-:W-:-:S04]  /*1bff0*/  IMAD.X R2, RZ, RZ, ~R2, P1 ;  /* 0x000000ffff027224 */ /* 0x000fc800008e0e02 */
[----:B------:R-:W-:-:S04]  /*1c000*/  IMAD R2, R2, UR6, RZ ;  /* 0x0000000602027c24 */ /* 0x000fc8000f8e02ff */
[----:B------:R-:W-:Y:S01]  /*1c010*/  IMAD R5, R11, UR7, R2 ;  /* 0x000000070b057c24 */ /* 0x000fe2000f8e0202 */
[----:B------:R-:W-:-:S05]  /*1c020*/  MOV R2, R14 ;  /* 0x0000000e00027202 */ /* 0x000fca0000000f00 */
[----:B------:R-:W-:Y:S01]  /*1c030*/  IMAD.WIDE.U32 R2, R11, UR6, R2 ;  /* 0x000000060b027c25 */ /* 0x000fe2000f8e0002 */
[----:B------:R-:W-:Y:S02]  /*1c040*/  ULDC.64 UR6, c[0x0][0x640] ;  /* 0x0001900000067ab9 */ /* 0x000fe40000000a00 */
[----:B------:R-:W-:Y:S01]  /*1c050*/  ISETP.NE.U32.AND P1, PT, RZ, UR6, PT ;  /* 0x00000006ff007c0c */ /* 0x000fe2000bf25070 */
[----:B------:R-:W-:-:S03]  /*1c060*/  IMAD.IADD R3, R3, 0x1, R5 ;  /* 0x0000000103037824 */ /* 0x000fc600078e0205 */
[----:B------:R-:W-:Y:S02]  /*1c070*/  ISETP.NE.AND.EX P1, PT, RZ, UR7, PT, P1 ;  /* 0x00000007ff007c0c */ /* 0x000fe4000bf25310 */
[--C-:B------:R-:W-:Y:S02]  /*1c080*/  SHF.R.U64 R11, R2, UR5, R3.reuse ;  /* 0x00000005020b7c19 */ /* 0x100fe40008001203 */
[----:B------:R-:W-:Y:S01]  /*1c090*/  SHF.R.U32.HI R2, RZ, UR5, R3 ;  /* 0x00000005ff027c19 */ /* 0x000fe20008011603 */
[----:B------:R-:W-:-:S03]  /*1c0a0*/  ULDC UR5, c[0x0][0x608] ;  /* 0x0001820000057ab9 */ /* 0x000fc60000000800 */
[--C-:B------:R-:W-:Y:S02]  /*1c0b0*/  SHF.R.U64 R12, R11, UR5, R2.reuse ;  /* 0x000000050b0c7c19 */ /* 0x100fe40008001202 */
[----:B------:R-:W-:Y:S01]  /*1c0c0*/  SHF.R.U32.HI R3, RZ, UR5, R2 ;  /* 0x00000005ff037c19 */ /* 0x000fe20008011602 */
[----:B------:R-:W-:-:S03]  /*1c0d0*/  ULDC UR5, c[0x0][0x658] ;  /* 0x0001960000057ab9 */ /* 0x000fc60000000800 */
[--C-:B------:R-:W-:Y:S02]  /*1c0e0*/  SHF.R.U64 R13, R12, UR5, R3.reuse ;  /* 0x000000050c0d7c19 */ /* 0x100fe40008001203 */
[----:B------:R-:W-:-:S03]  /*1c0f0*/  SHF.R.U32.HI R15, RZ, UR5, R3 ;  /* 0x00000005ff0f7c19 */ /* 0x000fc60008011603 */
[----:B------:R-:W-:Y:S01]  /*1c100*/  IMAD.MOV.U32 R2, RZ, RZ, R13 ;  /* 0x000000ffff027224 */ /* 0x000fe200078e000d */
[----:B------:R-:W-:Y:S01]  /*1c110*/  MOV R3, R15 ;  /* 0x0000000f00037202 */ /* 0x000fe20000000f00 */
[----:B------:R-:W-:Y:S06]  /*1c120*/  @!P1 BRA `(.L_x_619) ;  /* 0x0000000000289947 */ /* 0x000fec0003800000 */
[----:B------:R-:W-:Y:S02]  /*1c130*/  ULDC UR5, c[0x0][0x64c] ;  /* 0x0001930000057ab9 */ /* 0x000fe40000000800 */
[----:B------:R-:W-:-:S05]  /*1c140*/  IADD3 R3, P1, R13, UR5, RZ ;  /* 0x000000050d037c10 */ /* 0x000fca000ff3e0ff */
[----:B------:R-:W-:-:S04]  /*1c150*/  IMAD.X R15, RZ, RZ, R15, P1 ;  /* 0x000000ffff0f7224 */ /* 0x000fc800008e060f */
[----:B------:R-:W-:-:S04]  /*1c160*/  IMAD.WIDE.U32 R4, R15, UR6, RZ ;  /* 0x000000060f047c25 */ /* 0x000fc8000f8e00ff */
[----:B------:R-:W-:-:S04]  /*1c170*/  IMAD.WIDE.U32 R4, P1, R3, UR7, R4 ;  /* 0x0000000703047c25 */ /* 0x000fc8000f820004 */
[----:B------:R-:W-:-:S04]  /*1c180*/  IMAD.WIDE.U32 R2, R3, UR6, RZ ;  /* 0x0000000603027c25 */ /* 0x000fc8000f8e00ff */
[----:B------:R-:W-:Y:S01]  /*1c190*/  IMAD.MOV.U32 R2, RZ, RZ, R5 ;  /* 0x000000ffff027224 */ /* 0x000fe200078e0005 */
[----:B------:R-:W-:Y:S01]  /*1c1a0*/  IADD3 RZ, P3, R3, R4, RZ ;  /* 0x0000000403ff7210 */ /* 0x000fe20007f7e0ff */
[----:B------:R-:W-:-:S04]  /*1c1b0*/  IMAD.X R3, RZ, RZ, RZ, P1 ;  /* 0x000000ffff037224 */ /* 0x000fc800008e06ff */
[----:B------:R-:W-:-:S08]  /*1c1c0*/  IMAD.WIDE.U32.X R2, R15, UR7, R2, P3 ;  /* 0x000000070f027c25 */ /* 0x000fd000098e0402 */
.L_x_619:
[----:B------:R-:W-:Y:S01]  /*1c1d0*/  ULDC UR5, c[0x0][0x648] ;  /* 0x0001920000057ab9 */ /* 0x000fe20000000800 */
[----:B------:R-:W-:Y:S01]  /*1c1e0*/  LOP3.LUT R12, R12, UR17, RZ, 0xc0, !PT ;  /* 0x000000110c0c7c12 */ /* 0x000fe2000f8ec0ff */
[----:B------:R-:W-:Y:S01]  /*1c1f0*/  UISETP.NE.AND UP0, UPT, UR41, URZ, UPT ;  /* 0x0000003f2900728c */ /* 0x000fe2000bf05270 */
[----:B------:R-:W-:Y:S01]  /*1c200*/  SHF.R.U64 R3, R2, UR5, R3 ;  /* 0x0000000502037c19 */ /* 0x000fe20008001203 */
[----:B------:R-:W-:-:S03]  /*1c210*/  ULDC UR5, c[0x0][0x638] ;  /* 0x00018e0000057ab9 */ /* 0x000fc60000000800 */
[C---:B------:R-:W-:Y:S01]  /*1c220*/  IADD3 R2, -R3.reuse, RZ, RZ ;  /* 0x000000ff03027210 */ /* 0x040fe20007ffe1ff */
[----:B------:R-:W-:Y:S01]  /*1c230*/  IMAD R5, R3, UR18, R12 ;  /* 0x0000001203057c24 */ /* 0x000fe2000f8e020c */
[----:B------:R-:W-:Y:S01]  /*1c240*/  PLOP3.LUT P1, PT, PT, PT, UP0, 0x40, 0x0 ;  /* 0x000000000000781c */ /* 0x000fe20003f2e808 */
[----:B------:R-:W-:Y:S01]  /*1c250*/  IMAD.MOV.U32 R3, RZ, RZ, 0x1 ;  /* 0x00000001ff037424 */ /* 0x000fe200078e00ff */
[----:B------:R-:W-:Y:S01]  /*1c260*/  PLOP3.LUT P3, PT, PT, PT, UP0, 0x40, 0x0 ;  /* 0x000000000000781c */ /* 0x000fe20003f6e808 */
[----:B------:R-:W-:Y:S01]  /*1c270*/  IMAD R13, R2, UR5, R13 ;  /* 0x00000005020d7c24 */ /* 0x000fe2000f8e020d */
[----:B------:R-:W-:Y:S01]  /*1c280*/  ULDC UR5, c[0x0][0x610] ;  /* 0x0001840000057ab9 */ /* 0x000fe20000000800 */
[----:B------:R-:W-:Y:S01]  /*1c290*/  LOP3.LUT R2, R11, UR4, RZ, 0xc0, !PT ;  /* 0x000000040b027c12 */ /* 0x000fe2000f8ec0ff */
[----:B------:R-:W-:Y:S01]  /*1c2a0*/  IMAD R8, R5, UR5, R8 ;  /* 0x0000000505087c24 */ /* 0x000fe2000f8e0208 */
[----:B------:R-:W-:-:S03]  /*1c2b0*/  ULDC UR5, c[0x0][0x600] ;  /* 0x0001800000057ab9 */ /* 0x000fc60000000800 */
[----:B------:R-:W-:-:S05]  /*1c2c0*/  IMAD R13, R13, UR5, R2 ;  /* 0x000000050d0d7c24 */ /* 0x000fca000f8e0202 */
[----:B------:R-:W-:Y:S02]  /*1c2d0*/  SEL R2, R13, R8, P1 ;  /* 0x000000080d027207 */ /* 0x000fe40000800000 */
[----:B------:R-:W-:-:S07]  /*1c2e0*/  SEL R5, R8, R13, P3 ;  /* 0x0000000d08057207 */ /* 0x000fce0001800000 */
.L_x_617:
[----:B------:R-:W-:Y:S05]  /*1c2f0*/  BSYNC B1 ;  /* 0x0000000000017941 */ /* 0x000fea0003800000 */
.L_x_616:
[----:B------:R-:W-:-:S13]  /*1c300*/  LOP3.LUT P1, RZ, R3, 0xff, RZ, 0xc0, !PT ;  /* 0x000000ff03ff7812 */ /* 0x000fda000782c0ff */
[----:B------:R-:W-:Y:S05]  /*1c310*/  @P1 BRA `(.L_x_620) ;  /* 0xfffffff400201947 */ /* 0x000fea000383ffff */
[----:B------:R-:W-:Y:S05]  /*1c320*/  BSYNC B0 ;  /* 0x0000000000007941 */ /* 0x000fea0003800000 */
.L_x_608:
[----:B------:R-:W-:-:S03]  /*1c330*/  UMOV UR5, 0xffffffff ;  /* 0xffffffff00057882 */ /* 0x000fc60000000000 */
[----:B------:R-:W-:Y:S05]  /*1c340*/  BRA.DIV UR5, `(.L_x_621) ;  /* 0x0000000205f87947 */ /* 0x000fea000b800000 */
[----:B------:R-:W-:-:S13]  /*1c350*/  ELECT P6, URZ, PT ;  /* 0x00000000003f782f */ /* 0x000fda00038c0000 */
.L_x_634:
[----:B------:R-:W-:Y:S04]  /*1c360*/  BSSY B0, `(.L_x_622) ;  /* 0x0000023000007945 */ /* 0x000fe80003800000 */
[----:B------:R-:W-:Y:S05]  /*1c370*/  @!P6 BRA `(.L_x_623) ;  /* 0x000000000084e947 */ /* 0x000fea0003800000 */
[----:B------:R-:W-:-:S04]  /*1c380*/  ULOP3.LUT UR5, UR40, 0x2, URZ, 0xfc, !UPT ;  /* 0x0000000228057892 */ /* 0x000fc8000f8efc3f */
[----:B------:R-:W-:-:S06]  /*1c390*/  UISETP.NE.AND UP0, UPT, UR5, 0x3, UPT ;  /* 0x000000030500788c */ /* 0x000fcc000bf05270 */
[----:B------:R-:W-:-:S13]  /*1c3a0*/  PLOP3.LUT P0, PT, PT, PT, UP0, 0x80, 0x0 ;  /* 0x000000000000781c */ /* 0x000fda0003f0f008 */
[----:B------:R-:W-:Y:S05]  /*1c3b0*/  @!P0 BRA `(.L_x_624) ;  /* 0x0000000000048947 */ /* 0x000fea0003800000 */
[----:B------:R-:W-:Y:S01]  /*1c3c0*/  BPT.TRAP 0x1 ;  /* 0x000000040000795c */ /* 0x000fe20000300000 */
.L_x_624:
[----:B------:R-:W0:Y:S01]  /*1c3d0*/  S2R R3, SR_CgaCtaId ;  /* 0x0000000000037919 */ /* 0x000e220000008800 */
[----:B------:R-:W-:-:S04]  /*1c3e0*/  MOV R2, 0x400 ;  /* 0x0000040000027802 */ /* 0x000fc80000000f00 */
[----:B0-----:R-:W-:Y:S02]  /*1c3f0*/  LEA R2, R3, R2, 0x18 ;  /* 0x0000000203027211 */ /* 0x001fe400078ec0ff */
[----:B------:R-:W-:-:S03]  /*1c400*/  SHF.L.U32 R3, R0, 0x1f, RZ ;  /* 0x0000001f00037819 */ /* 0x000fc600000006ff */
[----:B------:R-:W-:-:S04]  /*1c410*/  VIADD R2, R2, 0x18 ;  /* 0x0000001802027836 */ /* 0x000fc80000000000 */
[----:B------:R-:W-:-:S04]  /*1c420*/  IMAD R4, R7, 0x8, R2 ;  /* 0x0000000807047824 */ /* 0x000fc800078e0202 */
[----:B------:R-:W0:Y:S02]  /*1c430*/  SYNCS.PHASECHK.TRANS64.TRYWAIT P0, [R4+URZ], R3 ;  /* 0x00000003040075a7 */ /* 0x000e24000800017f */
[----:B0-----:R-:W-:Y:S05]  /*1c440*/  @!P0 BRA `(.L_x_625) ;  /* 0x0000000000d88947 */ /* 0x001fea0003800000 */
.L_x_635:
[----:B------:R-:W-:-:S04]  /*1c450*/  IADD3 R7, R7, 0x1, RZ ;  /* 0x0000000107077810 */ /* 0x000fc80007ffe0ff */
[----:B------:R-:W-:-:S04]  /*1c460*/  ISETP.NE.AND P0, PT, R7, 0x3, PT ;  /* 0x000000030700780c */ /* 0x000fc80003f05270 */
[----:B0-----:R-:W-:Y:S02]  /*1c470*/  SEL R3, RZ, 0x1, P0 ;  /* 0x00000001ff037807 */ /* 0x001fe40000000000 */
[----:B------:R-:W-:Y:S02]  /*1c480*/  SEL R7, R7, RZ, P0 ;  /* 0x000000ff07077207 */ /* 0x000fe40000000000 */
[----:B------:R-:W-:-:S03]  /*1c490*/  LOP3.LUT R5, R0, R3, RZ, 0x3c, !PT ;  /* 0x0000000300057212 */ /* 0x000fc600078e3cff */
[----:B------:R-:W-:Y:S01]  /*1c4a0*/  IMAD R3, R7, 0x8, R2 ;  /* 0x0000000807037824 */ /* 0x000fe200078e0202 */
[----:B------:R-:W-:-:S04]  /*1c4b0*/  SHF.L.U32 R0, R5, 0x1f, RZ ;  /* 0x0000001f05007819 */ /* 0x000fc800000006ff */
[----:B------:R-:W0:Y:S02]  /*1c4c0*/  SYNCS.PHASECHK.TRANS64.TRYWAIT P0, [R3+URZ], R0 ;  /* 0x00000000030075a7 */ /* 0x000e24000800017f */
[----:B0-----:R-:W-:Y:S05]  /*1c4d0*/  @!P0 BRA `(.L_x_626) ;  /* 0x0000000000c88947 */ /* 0x001fea0003800000 */
.L_x_636:
[----:B0-----:R-:W-:-:S05]  /*1c4e0*/  VIADD R0, R7, 0x1 ;  /* 0x0000000107007836 */ /* 0x001fca0000000000 */
[----:B------:R-:W-:-:S04]  /*1c4f0*/  ISETP.NE.AND P0, PT, R0, 0x3, PT ;  /* 0x000000030000780c */ /* 0x000fc80003f05270 */
[----:B------:R-:W-:Y:S02]  /*1c500*/  SEL R4, RZ, 0x1, P0 ;  /* 0x00000001ff047807 */ /* 0x000fe40000000000 */
[----:B------:R-:W-:Y:S02]  /*1c510*/  SEL R3, R0, RZ, P0 ;  /* 0x000000ff00037207 */ /* 0x000fe40000000000 */
[----:B------:R-:W-:-:S03]  /*1c520*/  LOP3.LUT R0, R5, R4, RZ, 0x3c, !PT ;  /* 0x0000000405007212 */ /* 0x000fc600078e3cff */
[----:B------:R-:W-:Y:S01]  /*1c530*/  IMAD R3, R3, 0x8, R2 ;  /* 0x0000000803037824 */ /* 0x000fe200078e0202 */
[----:B------:R-:W-:-:S07]  /*1c540*/  SHF.L.U32 R0, R0, 0x1f, RZ ;  /* 0x0000001f00007819 */ /* 0x000fce00000006ff */
.L_x_627:
[----:B0-----:R0:W1:Y:S02]  /*1c550*/  SYNCS.PHASECHK.TRANS64.TRYWAIT P0, [R3+URZ], R0 ;  /* 0x00000000030075a7 */ /* 0x001064000800017f */
[----:B-1----:R-:W-:Y:S05]  /*1c560*/  @!P0 NANOSLEEP.SYNCS 0x989680 ;  /* 0x009896800000895d */ /* 0x002fea0003900000 */
[----:B------:R-:W1:Y:S02]  /*1c570*/  @!P0 SYNCS.PHASECHK.TRANS64 P0, [R3+URZ], R0 ;  /* 0x00000000030085a7 */ /* 0x000e64000800007f */
[----:B-1----:R-:W-:Y:S05]  /*1c580*/  @!P0 BRA `(.L_x_627) ;  /* 0xfffffffc00f08947 */ /* 0x002fea000383ffff */
.L_x_623:
[----:B------:R-:W-:Y:S05]  /*1c590*/  BSYNC B0 ;  /* 0x0000000000007941 */ /* 0x000fea0003800000 */
.L_x_622:
[----:B------:R-:W-:Y:S05]  /*1c5a0*/  EXIT ;  /* 0x000000000000794d */ /* 0x000fea0003800000 */
.L_x_17:
[----:B-1----:R1:W4:Y:S02]  /*1c5b0*/  SYNCS.PHASECHK.TRANS64.TRYWAIT P1, [R3+URZ], R0 ;  /* 0x00000000030075a7 */ /* 0x002324000802017f */
[----:B----4-:R-:W-:Y:S05]  /*1c5c0*/  @!P1 NANOSLEEP.SYNCS 0x989680 ;  /* 0x009896800000995d */ /* 0x010fea0003900000 */
[----:B------:R-:W4:Y:S02]  /*1c5d0*/  @!P1 SYNCS.PHASECHK.TRANS64 P1, [R3+URZ], R0 ;  /* 0x00000000030095a7 */ /* 0x000f24000802007f */
[----:B----4-:R-:W-:Y:S05]  /*1c5e0*/  @!P1 BRA `(.L_x_17) ;  /* 0xfffffffc00f09947 */ /* 0x010fea000383ffff */
[----:B------:R-:W-:Y:S05]  /*1c5f0*/  BRA `(.L_x_16) ;  /* 0xfffffe4c00807947 */ /* 0x000fea000383ffff */
.L_x_22:
[----:B-1----:R-:W-:-:S04]  /*1c600*/  MOV R5, UR8 ;  /* 0x0000000800057c02 */ /* 0x002fc80008000f00 */
[----:B------:R1:W2:Y:S03]  /*1c610*/  SYNCS.PHASECHK.TRANS64.TRYWAIT P1, [R5+URZ], R4 ;  /* 0x00000004050075a7 */ /* 0x0002a6000802017f */
[----:B--2---:R-:W-:Y:S05]  /*1c620*/  @!P1 NANOSLEEP.SYNCS 0x989680 ;  /* 0x009896800000995d */ /* 0x004fea0003900000 */
[----:B------:R-:W2:Y:S02]  /*1c630*/  @!P1 SYNCS.PHASECHK.TRANS64 P1, [R5+URZ], R4 ;  /* 0x00000004050095a7 */ /* 0x000ea4000802007f */
[----:B--2---:R-:W-:Y:S05]  /*1c640*/  @!P1 BRA `(.L_x_22) ;  /* 0xfffffffc00ec9947 */ /* 0x004fea000383ffff */
[----:B------:R-:W-:Y:S05]  /*1c650*/  BRA `(.L_x_21) ;  /* 0xfffffe8000d47947 */ /* 0x000fea000383ffff */
.L_x_609:
[----:B------:R-:W-:Y:S01]  /*1c660*/  BSSY B1, `(.L_x_628) ;  /* 0x0000006000017945 */ /* 0x000fe20003800000 */
[----:B------:R-:W-:-:S07]  /*1c670*/  IMAD.MOV.U32 R15, RZ, RZ, -0x1 ;  /* 0xffffffffff0f7424 */ /* 0x000fce00078e00ff */
[----:B------:R-:W-:Y:S05]  /*1c680*/  WARPSYNC.COLLECTIVE R15, `(.L_x_629) ;  /* 0x000000000f0c7348 */ /* 0x000fea0003c00000 */
[----:B------:R-:W-:Y:S02]  /*1c690*/  ELECT P6, UR62, PT ;  /* 0x00000000003e782f */ /* 0x000fe400038c0000 */
[----:B------:R-:W-:Y:S01]  /*1c6a0*/  MOV R14, UR62 ;  /* 0x0000003e000e7c02 */ /* 0x000fe20008000f00 */
[----:B------:R-:W-:Y:S10]  /*1c6b0*/  ENDCOLLECTIVE ;  /* 0x000000000000791b */ /* 0x000ff40003800000 */
.L_x_629:
[----:B------:R-:W-:Y:S05]  /*1c6c0*/  BSYNC B1 ;  /* 0x0000000000017941 */ /* 0x000fea0003800000 */
.L_x_628:
[----:B------:R-:W-:Y:S05]  /*1c6d0*/  BRA `(.L_x_630) ;  /* 0xfffffff0003c7947 */ /* 0x000fea000383ffff */
.L_x_612:
[----:B-1----:R1:W2:Y:S02]  /*1c6e0*/  SYNCS.PHASECHK.TRANS64.TRYWAIT P1, [R14+URZ+0x18], R11 ;  /* 0x0000180b0e0075a7 */ /* 0x0022a4000802017f */
[----:B--2---:R-:W-:Y:S05]  /*1c6f0*/  @!P1 NANOSLEEP.SYNCS 0x989680 ;  /* 0x009896800000995d */ /* 0x004fea0003900000 */
[----:B------:R-:W2:Y:S02]  /*1c700*/  @!P1 SYNCS.PHASECHK.TRANS64 P1, [R14+URZ+0x18], R11 ;  /* 0x0000180b0e0095a7 */ /* 0x000ea4000802007f */
[----:B--2---:R-:W-:Y:S05]  /*1c710*/  @!P1 BRA `(.L_x_612) ;  /* 0xfffffffc00f09947 */ /* 0x004fea000383ffff */
[----:B------:R-:W-:Y:S05]  /*1c720*/  BRA `(.L_x_631) ;  /* 0xfffffff000707947 */ /* 0x000fea000383ffff */
.L_x_621:
[----:B------:R-:W-:Y:S01]  /*1c730*/  BSSY B0, `(.L_x_632) ;  /* 0x0000006000007945 */ /* 0x000fe20003800000 */
[----:B------:R-:W-:-:S07]  /*1c740*/  IMAD.MOV.U32 R15, RZ, RZ, -0x1 ;  /* 0xffffffffff0f7424 */ /* 0x000fce00078e00ff */
[----:B------:R-:W-:Y:S05]  /*1c750*/  WARPSYNC.COLLECTIVE R15, `(.L_x_633) ;  /* 0x000000000f0c7348 */ /* 0x000fea0003c00000 */
[----:B------:R-:W-:Y:S02]  /*1c760*/  ELECT P6, UR62, PT ;  /* 0x00000000003e782f */ /* 0x000fe400038c0000 */
[----:B------:R-:W-:Y:S01]  /*1c770*/  MOV R14, UR62 ;  /* 0x0000003e000e7c02 */ /* 0x000fe20008000f00 */
[----:B------:R-:W-:Y:S10]  /*1c780*/  ENDCOLLECTIVE ;  /* 0x000000000000791b */ /* 0x000ff40003800000 */
.L_x_633:
[----:B------:R-:W-:Y:S05]  /*1c790*/  BSYNC B0 ;  /* 0x0000000000007941 */ /* 0x000fea0003800000 */
.L_x_632:
[----:B------:R-:W-:Y:S05]  /*1c7a0*/  BRA `(.L_x_634) ;  /* 0xfffffff800ec7947 */ /* 0x000fea000383ffff */
.L_x_625:
[----:B0-----:R0:W1:Y:S02]  /*1c7b0*/  SYNCS.PHASECHK.TRANS64.TRYWAIT P0, [R4+URZ], R3 ;  /* 0x00000003040075a7 */ /* 0x001064000800017f */
[----:B-1----:R-:W-:Y:S05]  /*1c7c0*/  @!P0 NANOSLEEP.SYNCS 0x989680 ;  /* 0x009896800000895d */ /* 0x002fea0003900000 */
[----:B------:R-:W1:Y:S02]  /*1c7d0*/  @!P0 SYNCS.PHASECHK.TRANS64 P0, [R4+URZ], R3 ;  /* 0x00000003040085a7 */ /* 0x000e64000800007f */
[----:B-1----:R-:W-:Y:S05]  /*1c7e0*/  @!P0 BRA `(.L_x_625) ;  /* 0xfffffffc00f08947 */ /* 0x002fea000383ffff */
[----:B------:R-:W-:Y:S05]  /*1c7f0*/  BRA `(.L_x_635) ;  /* 0xfffffffc00147947 */ /* 0x000fea000383ffff */
.L_x_626:
[----:B0-----:R0:W1:Y:S02]  /*1c800*/  SYNCS.PHASECHK.TRANS64.TRYWAIT P0, [R3+URZ], R0 ;  /* 0x00000000030075a7 */ /* 0x001064000800017f */
[----:B-1----:R-:W-:Y:S05]  /*1c810*/  @!P0 NANOSLEEP.SYNCS 0x989680 ;  /* 0x009896800000895d */ /* 0x002fea0003900000 */
[----:B------:R-:W1:Y:S02]  /*1c820*/  @!P0 SYNCS.PHASECHK.TRANS64 P0, [R3+URZ], R0 ;  /* 0x00000000030085a7 */ /* 0x000e64000800007f */
[----:B-1----:R-:W-:Y:S05]  /*1c830*/  @!P0 BRA `(.L_x_626) ;  /* 0xfffffffc00f08947 */ /* 0x002fea000383ffff */
[----:B------:R-:W-:Y:S05]  /*1c840*/  BRA `(.L_x_636) ;  /* 0xfffffffc00247947 */ /* 0x000fea000383ffff */
.L_x_637:
[----:B------:R-:W-:-:S00]  /*1c850*/  BRA `(.L_x_637) ;  /* 0xfffffffc00fc7947 */ /* 0x000fc0000383ffff */
[----:B------:R-:W-:-:S00]  /*1c860*/  NOP ;  /* 0x0000000000007918 */ /* 0x000fc00000000000 */
        /* <DEDUP_REMOVED lines=9> */
.L_x_638:


//--------------------- .nv.global.init           --------------------------
	.section	.nv.global.init,"aw",@progbits
.nv.global.init:
	.type		$str$22,@object
	.size		$str$22,($str$23 - $str$22)
$str$22:
        /*0000*/ 	.byte	0x6b, 0x5f, 0x74, 0x69, 0x6c, 0x65, 0x5f, 0x63, 0x6f, 0x75, 0x6e, 0x74, 0x20, 0x3e, 0x3d, 0x20
        /*0010*/ 	.byte	0x31, 0x00
	.type		$str$23,@object
	.size		$str$23,(__unnamed_1 - $str$23)
$str$23:
        /*0012*/ 	.byte	0x2f, 0x74, 0x6d, 0x70, 0x2f, 0x63, 0x75, 0x74, 0x6c, 0x61, 0x73, 0x73, 0x5f, 0x73, 0x77, 0x65
        /*0022*/ 	.byte	0x65, 0x70, 0x5f, 0x73, 0x72, 0x63, 0x2f, 0x69, 0x6e, 0x63, 0x6c, 0x75, 0x64, 0x65, 0x2f, 0x63
        /*0032*/ 	.byte	0x75, 0x74, 0x6c, 0x61, 0x73, 0x73, 0x2f, 0x67, 0x65, 0x6d, 0x6d, 0x2f, 0x63, 0x6f, 0x6c, 0x6c
        /*0042*/ 	.byte	0x65, 0x63, 0x74, 0x69, 0x76, 0x65, 0x2f, 0x73, 0x6d, 0x39, 0x30, 0x5f, 0x6d, 0x6d, 0x61, 0x5f
        /*0052*/ 	.byte	0x74, 0x6d, 0x61, 0x5f, 0x67, 0x6d, 0x6d, 0x61, 0x5f, 0x73, 0x73, 0x5f, 0x77, 0x61, 0x72, 0x70
        /*0062*/ 	.byte	0x73, 0x70, 0x65, 0x63, 0x69, 0x61, 0x6c, 0x69, 0x7a, 0x65, 0x64, 0x2e, 0x68, 0x70, 0x70, 0x00
	.type		__unnamed_1,@object
	.size		__unnamed_1,(.L_0 - __unnamed_1)
__unnamed_1:
        /* <DEDUP_REMOVED lines=181> */
        /*0bc2*/ 	.byte	0x6e, 0x74, 0x69, 0x74, 0x79, 0x5d, 0x00
.L_0:


//--------------------- .nv.shared._ZN7cutlass13device_kernelINS_4gemm6kernel13GemmUniversalIN4cute5tupleIJiiiiEEENS1_10collective13CollectiveMmaINS1_34MainloopSm90TmaGmmaWarpSpecializedILi3ENS5_IJNS4_1CILi1EEESB_SB_EEENS1_35KernelTmaWarpSpecializedCooperativeEEENS5_IJNSA_ILi384EEENSA_ILi192EEENSA_ILi64EEEEEENS_10bfloat16_tENS5_IJlSB_lEEESJ_SK_NS4_8TiledMMAINS4_8MMA_AtomIJNS4_4SM904GMMA28MMA_64x192x16_F32BF16BF16_SSILNSO_5MajorE0ELSQ_0ELNSO_7ScaleInE1ELSR_1EEEEEENS4_6LayoutINS5_IJNSA_ILi2EEESB_SB_EEENS5_IJSB_NSA_ILi0EEESX_EEEEENS5_IJNS4_10UnderscoreES10_S10_EEEEENS4_13SM90_TMA_LOADENS4_14ComposedLayoutINS4_7SwizzleILi3ELi4ELi3EEENS4_18smem_ptr_flag_bitsILi16EEENSU_INS5_IJNSA_ILi8EEESH_EEENS5_IJSH_SB_EEEEEEEvNS4_8identityES13_S1D_vS1E_EENS_8epilogue10collective6detail29Sm90TmaWarpSpecializedAdapterINS1H_15DefaultEpilogueISJ_SK_SK_NS1G_6thread17LinearCombinationISJ_Li1EffLNS1L_9ScaleType4KindE0ELNS_15FloatRoundStyleE2ESJ_EENS1_15EpilogueDefaultEEEEEvvEEEEvNT_6ParamsE --------------------------
	.section	.nv.shared._ZN7cutlass13device_kernelINS_4gemm6kernel13GemmUniversalIN4cute5tupleIJiiiiEEENS1_10collective13CollectiveMmaINS1_34MainloopSm90TmaGmmaWarpSpecializedILi3ENS5_IJNS4_1CILi1EEESB_SB_EEENS1_35KernelTmaWarpSpecializedCooperativeEEENS5_IJNSA_ILi384EEENSA_ILi192EEENSA_ILi64EEEEEENS_10bfloat16_tENS5_IJlSB_lEEESJ_SK_NS4_8TiledMMAINS4_8MMA_AtomIJNS4_4SM904GMMA28MMA_64x192x16_F32BF16BF16_SSILNSO_5MajorE0ELSQ_0ELNSO_7ScaleInE1ELSR_1EEEEEENS4_6LayoutINS5_IJNSA_ILi2EEESB_SB_EEENS5_IJSB_NSA_ILi0EEESX_EEEEENS5_IJNS4_10UnderscoreES10_S10_EEEEENS4_13SM90_TMA_LOADENS4_14ComposedLayoutINS4_7SwizzleILi3ELi4ELi3EEENS4_18smem_ptr_flag_bitsILi16EEENSU_INS5_IJNSA_ILi8EEESH_EEENS5_IJSH_SB_EEEEEEEvNS4_8identityES13_S1D_vS1E_EENS_8epilogue10collective6detail29Sm90TmaWarpSpecializedAdapterINS1H_15DefaultEpilogueISJ_SK_SK_NS1G_6thread17LinearCombinationISJ_Li1EffLNS1L_9ScaleType4KindE0ELNS_15FloatRoundStyleE2ESJ_EENS1_15EpilogueDefaultEEEEEvvEEEEvNT_6ParamsE,"aw",@nobits
	.sectionflags	@""
	.align	16
	.zero		1024


//--------------------- .nv.shared.reserved.0     --------------------------
	.section	.nv.shared.reserved.0,"aw",@nobits
	.weak		__nv_reservedSMEM_offset_0_alias
	.size		__nv_reservedSMEM_offset_0_alias, 0, 0
	.other		__nv_reservedSMEM_offset_0_alias,@"STO_CUDA_RESERVED_SHARED STV_DEFAULT"
__nv_reservedSMEM_offset_0_alias:
	.zero		0


//--------------------- .nv.global                --------------------------
	.section	.nv.global,"aw",@nobits
.nv.global:
	.type		_ZN39_INTERNAL_11685c40_4_k_cu_03acd945_31244cute1_E,@object
	.size		_ZN39_INTERNAL_11685c40_4_k_cu_03acd945_31244cute1_E,(_ZN39_INTERNAL_11685c40_4_k_cu_03acd945_31244cuda3std3__45__cpo6cbeginE - _ZN39_INTERNAL_11685c40_4_k_cu_03acd945_31244cute1_E)
_ZN39_INTERNAL_11685c40_4_k_cu_03acd945_31244cute1_E:
	.zero		1
	.type		_ZN39_INTERNAL_11685c40_4_k_cu_03acd945_31244cuda3std3__45__cpo6cbeginE,@object
	.size		_ZN39_INTERNAL_11685c40_4_k_cu_03acd945_31244cuda3std3__45__cpo6cbeginE,(_ZN39_INTERNAL_11685c40_4_k_cu_03acd945_31244cuda3std3__48in_placeE - _ZN39_INTERNAL_11685c40_4_k_cu_03acd945_31244cuda3std3__45__cpo6cbeginE)
_ZN39_INTERNAL_11685c40_4_k_cu_03acd945_31244cuda3std3__45__cpo6cbeginE:
	.zero		1
	.type		_ZN39_INTERNAL_11685c40_4_k_cu_03acd945_31244cuda3std3__48in_placeE,@object
	.size		_ZN39_INTERNAL_11685c40_4_k_cu_03acd945_31244cuda3std3__48in_placeE,(_ZN39_INTERNAL_11685c40_4_k_cu_03acd945_31244cuda3std6ranges3__45__cpo9iter_moveE - _ZN39_INTERNAL_11685c40_4_k_cu_03acd945_31244cuda3std3__48in_placeE)
_ZN39_INTERNAL_11685c40_4_k_cu_03acd945_31244cuda3std3__48in_placeE:
	.zero		1
	.type		_ZN39_INTERNAL_11685c40_4_k_cu_03acd945_31244cuda3std6ranges3__45__cpo9iter_moveE,@object
	.size		_ZN39_INTERNAL_11685c40_4_k_cu_03acd945_31244cuda3std6ranges3__45__cpo9iter_moveE,(_ZN39_INTERNAL_11685c40_4_k_cu_03acd945_31244cuda3std3__45__cpo5beginE - _ZN39_INTERNAL_11685c40_4_k_cu_03acd945_31244cuda3std6ranges3__45__cpo9iter_moveE)
_ZN39_INTERNAL_11685c40_4_k_cu_03acd945_31244cuda3std6ranges3__45__cpo9iter_moveE:
	.zero		1
	.type		_ZN39_INTERNAL_11685c40_4_k_cu_03acd945_31244cuda3std3__45__cpo5beginE,@object
	.size		_ZN39_INTERNAL_11685c40_4_k_cu_03acd945_31244cuda3std3__45__cpo5beginE,(_ZN39_INTERNAL_11685c40_4_k_cu_03acd945_31244cuda3std3__441_GLOBAL__N__11685c40_4_k_cu_03acd945_31246ignoreE - _ZN39_INTERNAL_11685c40_4_k_cu_03acd945_31244cuda3std3__45__cpo5beginE)
_ZN39_INTERNAL_11685c40_4_k_cu_03acd945_31244cuda3std3__45__cpo5beginE:
	.zero		1
	.type		_ZN39_INTERNAL_11685c40_4_k_cu_03acd945_31244cuda3std3__441_GLOBAL__N__11685c40_4_k_cu_03acd945_31246ignoreE,@object
	.size		_ZN39_INTERNAL_11685c40_4_k_cu_03acd945_31244cuda3std3__441_GLOBAL__N__11685c40_4_k_cu_03acd945_31246ignoreE,(_ZN39_INTERNAL_11685c40_4_k_cu_03acd945_31244cute7productE - _ZN39_INTERNAL_11685c40_4_k_cu_03acd945_31244cuda3std3__441_GLOBAL__N__11685c40_4_k_cu_03acd945_31246ignoreE)
_ZN39_INTERNAL_11685c40_4_k_cu_03acd945_31244cuda3std3__441_GLOBAL__N__11685c40_4_k_cu_03acd945_31246ignoreE:
	.zero		1
	.type		_ZN39_INTERNAL_11685c40_4_k_cu_03acd945_31244cute7productE,@object
	.size		_ZN39_INTERNAL_11685c40_4_k_cu_03acd945_31244cute7productE,(_ZN39_INTERNAL_11685c40_4_k_cu_03acd945_31244cuda3std3__45__cpo3endE - _ZN39_INTERNAL_11685c40_4_k_cu_03acd945_31244cute7productE)
_ZN39_INTERNAL_11685c40_4_k_cu_03acd945_31244cute7productE:
	.zero		1
	.type		_ZN39_INTERNAL_11685c40_4_k_cu_03acd945_31244cuda3std3__45__cpo3endE,@object
	.size		_ZN39_INTERNAL_11685c40_4_k_cu_03acd945_31244cuda3std3__45__cpo3endE,(_ZN39_INTERNAL_11685c40_4_k_cu_03acd945_31244cuda3std3__419piecewise_constructE - _ZN39_INTERNAL_11685c40_4_k_cu_03acd945_31244cuda3std3__45__cpo3endE)
_ZN39_INTERNAL_11685c40_4_k_cu_03acd945_31244cuda3std3__45__cpo3endE:
	.zero		1
	.type		_ZN39_INTERNAL_11685c40_4_k_cu_03acd945_31244cuda3std3__419piecewise_constructE,@object
	.size		_ZN39_INTERNAL_11685c40_4_k_cu_03acd945_31244cuda3std3__419piecewise_constructE,(_ZN39_INTERNAL_11685c40_4_k_cu_03acd945_31244cuda3std3__45__cpo4cendE - _ZN39_INTERNAL_11685c40_4_k_cu_03acd945_31244cuda3std3__419piecewise_constructE)
_ZN39_INTERNAL_11685c40_4_k_cu_03acd945_31244cuda3std3__419piecewise_constructE:
	.zero		1
	.type		_ZN39_INTERNAL_11685c40_4_k_cu_03acd945_31244cuda3std3__45__cpo4cendE,@object
	.size		_ZN39_INTERNAL_11685c40_4_k_cu_03acd945_31244cuda3std3__45__cpo4cendE,(_ZN39_INTERNAL_11685c40_4_k_cu_03acd945_31244cuda3std6ranges3__45__cpo4swapE - _ZN39_INTERNAL_11685c40_4_k_cu_03acd945_31244cuda3std3__45__cpo4cendE)
_ZN39_INTERNAL_11685c40_4_k_cu_03acd945_31244cuda3std3__45__cpo4cendE:
	.zero		1
	.type		_ZN39_INTERNAL_11685c40_4_k_cu_03acd945_31244cuda3std6ranges3__45__cpo4swapE,@object
	.size		_ZN39_INTERNAL_11685c40_4_k_cu_03acd945_31244cuda3std6ranges3__45__cpo4swapE,(.L_8 - _ZN39_INTERNAL_11685c40_4_k_cu_03acd945_31244cuda3std6ranges3__45__cpo4swapE)
_ZN39_INTERNAL_11685c40_4_k_cu_03acd945_31244cuda3std6ranges3__45__cpo4swapE:
	.zero		1
.L_8:


//--------------------- .nv.constant0._ZN7cutlass13device_kernelINS_4gemm6kernel13GemmUniversalIN4cute5tupleIJiiiiEEENS1_10collective13CollectiveMmaINS1_34MainloopSm90TmaGmmaWarpSpecializedILi3ENS5_IJNS4_1CILi1EEESB_SB_EEENS1_35KernelTmaWarpSpecializedCooperativeEEENS5_IJNSA_ILi384EEENSA_ILi192EEENSA_ILi64EEEEEENS_10bfloat16_tENS5_IJlSB_lEEESJ_SK_NS4_8TiledMMAINS4_8MMA_AtomIJNS4_4SM904GMMA28MMA_64x192x16_F32BF16BF16_SSILNSO_5MajorE0ELSQ_0ELNSO_7ScaleInE1ELSR_1EEEEEENS4_6LayoutINS5_IJNSA_ILi2EEESB_SB_EEENS5_IJSB_NSA_ILi0EEESX_EEEEENS5_IJNS4_10UnderscoreES10_S10_EEEEENS4_13SM90_TMA_LOADENS4_14ComposedLayoutINS4_7SwizzleILi3ELi4ELi3EEENS4_18smem_ptr_flag_bitsILi16EEENSU_INS5_IJNSA_ILi8EEESH_EEENS5_IJSH_SB_EEEEEEEvNS4_8identityES13_S1D_vS1E_EENS_8epilogue10collective6detail29Sm90TmaWarpSpecializedAdapterINS1H_15DefaultEpilogueISJ_SK_SK_NS1G_6thread17LinearCombinationISJ_Li1EffLNS1L_9ScaleType4KindE0ELNS_15FloatRoundStyleE2ESJ_EENS1_15EpilogueDefaultEEEEEvvEEEEvNT_6ParamsE --------------------------
	.section	.nv.constant0._ZN7cutlass13device_kernelINS_4gemm6kernel13GemmUniversalIN4cute5tupleIJiiiiEEENS1_10collective13CollectiveMmaINS1_34MainloopSm90TmaGmmaWarpSpecializedILi3ENS5_IJNS4_1CILi1EEESB_SB_EEENS1_35KernelTmaWarpSpecializedCooperativeEEENS5_IJNSA_ILi384EEENSA_ILi192EEENSA_ILi64EEEEEENS_10bfloat16_tENS5_IJlSB_lEEESJ_SK_NS4_8TiledMMAINS4_8MMA_AtomIJNS4_4SM904GMMA28MMA_64x192x16_F32BF16BF16_SSILNSO_5MajorE0ELSQ_0ELNSO_7ScaleInE1ELSR_1EEEEEENS4_6LayoutINS5_IJNSA_ILi2EEESB_SB_EEENS5_IJSB_NSA_ILi0EEESX_EEEEENS5_IJNS4_10UnderscoreES10_S10_EEEEENS4_13SM90_TMA_LOADENS4_14ComposedLayoutINS4_7SwizzleILi3ELi4ELi3EEENS4_18smem_ptr_flag_bitsILi16EEENSU_INS5_IJNSA_ILi8EEESH_EEENS5_IJSH_SB_EEEEEEEvNS4_8identityES13_S1D_vS1E_EENS_8epilogue10collective6detail29Sm90TmaWarpSpecializedAdapterINS1H_15DefaultEpilogueISJ_SK_SK_NS1G_6thread17LinearCombinationISJ_Li1EffLNS1L_9ScaleType4KindE0ELNS_15FloatRoundStyleE2ESJ_EENS1_15EpilogueDefaultEEEEEvvEEEEvNT_6ParamsE,"a",@progbits
	.sectionflags	@""
	.align	4
.nv.constant0._ZN7cutlass13device_kernelINS_4gemm6kernel13GemmUniversalIN4cute5tupleIJiiiiEEENS1_10collective13CollectiveMmaINS1_34MainloopSm90TmaGmmaWarpSpecializedILi3ENS5_IJNS4_1CILi1EEESB_SB_EEENS1_35KernelTmaWarpSpecializedCooperativeEEENS5_IJNSA_ILi384EEENSA_ILi192EEENSA_ILi64EEEEEENS_10bfloat16_tENS5_IJlSB_lEEESJ_SK_NS4_8TiledMMAINS4_8MMA_AtomIJNS4_4SM904GMMA28MMA_64x192x16_F32BF16BF16_SSILNSO_5MajorE0ELSQ_0ELNSO_7ScaleInE1ELSR_1EEEEEENS4_6LayoutINS5_IJNSA_ILi2EEESB_SB_EEENS5_IJSB_NSA_ILi0EEESX_EEEEENS5_IJNS4_10UnderscoreES10_S10_EEEEENS4_13SM90_TMA_LOADENS4_14ComposedLayoutINS4_7SwizzleILi3ELi4ELi3EEENS4_18smem_ptr_flag_bitsILi16EEENSU_INS5_IJNSA_ILi8EEESH_EEENS5_IJSH_SB_EEEEEEEvNS4_8identityES13_S1D_vS1E_EENS_8epilogue10collective6detail29Sm90TmaWarpSpecializedAdapterINS1H_15DefaultEpilogueISJ_SK_SK_NS1G_6thread17LinearCombinationISJ_Li1EffLNS1L_9ScaleType4KindE0ELNS_15FloatRoundStyleE2ESJ_EENS1_15EpilogueDefaultEEEEEvvEEEEvNT_6ParamsE:
	.zero		1664


//--------------------- SYMBOLS --------------------------

	.type		.nv.reservedSmem.offset0,@object
	.size		.nv.reservedSmem.offset0,0x4
	.type		__assertfail,@function
